	.target	sm_90a

	.elftype	@"ET_EXEC"


//--------------------- .note.nv.tkinfo           --------------------------
	.section	.note.nv.tkinfo,"",@"SHT_NOTE"
	.sectionflags	@"SHF_NOTE_NV_TKINFO"
	.tkinfo
        /*0018*/ 	.word	0x00000002
        /*0030*/ 	.string	""
        /*0030*/ 	.string	"ptxas"
        /*0030*/ 	.string	"Cuda compilation tools, release 13.0, V13.0.88"
        /*0030*/ 	.string	"Build cuda_13.0.r13.0/compiler.36424714_0"
        /*0030*/ 	.string	"-arch sm_90a -m 64 "



//--------------------- .note.nv.cuinfo           --------------------------
	.section	.note.nv.cuinfo,"",@"SHT_NOTE"
	.sectionflags	@"SHF_NOTE_NV_CUINFO"
        /*0018*/ 	.short	0x0002
        /*001a*/ 	.short	0x005a
        /*001c*/ 	.short	0x0082
	.zero		2


//--------------------- .nv.info                  --------------------------
	.section	.nv.info,"",@"SHT_CUDA_INFO"
	.align	4


	//----- nvinfo : EIATTR_REGCOUNT
	.align		4
        /*0000*/ 	.byte	0x04, 0x2f
        /*0002*/ 	.short	(.L_12 - .L_11)
	.align		4
.L_11:
        /*0004*/ 	.word	index@(_ZN7cutlass13device_kernelIN5flash19enable_sm80_to_sm89INS1_16FlashAttnFwdSm80INS1_25CollectiveMainloopFwdSm80ILi4ELi1ELb0EN4cute5tupleIJNS5_1CILi128EEENS7_ILi64EEENS7_ILi96EEEEEELi96ENS_10bfloat16_tEfNS_4arch4Sm80ELb1ELb0ELb1ELb1ELb1ELb1ELb1ELb0EEENS1_21CollectiveEpilogueFwdINS6_IJS8_SA_S9_EEENS6_IJNS7_ILi1EEESI_SI_EEESC_SE_Li128ELb1ELb1ELb0ELb0EEENS1_19SingleTileSchedulerILb1ELb0ELb1ELi128EEEEEEEEEvNT_6ParamsE)
        /*0008*/ 	.word	0x00000004


	//----- nvinfo : EIATTR_FRAME_SIZE
	.align		4
.L_12:
        /*000c*/ 	.byte	0x04, 0x11
        /*000e*/ 	.short	(.L_14 - .L_13)
	.align		4
.L_13:
        /*0010*/ 	.word	index@(_ZN7cutlass13device_kernelIN5flash19enable_sm80_to_sm89INS1_16FlashAttnFwdSm80INS1_25CollectiveMainloopFwdSm80ILi4ELi1ELb0EN4cute5tupleIJNS5_1CILi128EEENS7_ILi64EEENS7_ILi96EEEEEELi96ENS_10bfloat16_tEfNS_4arch4Sm80ELb1ELb0ELb1ELb1ELb1ELb1ELb1ELb0EEENS1_21CollectiveEpilogueFwdINS6_IJS8_SA_S9_EEENS6_IJNS7_ILi1EEESI_SI_EEESC_SE_Li128ELb1ELb1ELb0ELb0EEENS1_19SingleTileSchedulerILb1ELb0ELb1ELi128EEEEEEEEEvNT_6ParamsE)
        /*0014*/ 	.word	0x00000000


	//----- nvinfo : EIATTR_REGCOUNT
	.align		4
.L_14:
        /*0018*/ 	.byte	0x04, 0x2f
        /*001a*/ 	.short	(.L_16 - .L_15)
	.align		4
.L_15:
        /*001c*/ 	.word	index@(_ZN7cutlass13device_kernelIN5flash19enable_sm80_to_sm89INS1_16FlashAttnFwdSm80INS1_25CollectiveMainloopFwdSm80ILi4ELi1ELb0EN4cute5tupleIJNS5_1CILi128EEENS7_ILi64EEENS7_ILi96EEEEEELi96ENS_10bfloat16_tEfNS_4arch4Sm80ELb1ELb0ELb1ELb1ELb1ELb0ELb1ELb0EEENS1_21CollectiveEpilogueFwdINS6_IJS8_SA_S9_EEENS6_IJNS7_ILi1EEESI_SI_EEESC_SE_Li128ELb1ELb1ELb0ELb0EEENS1_19SingleTileSchedulerILb1ELb0ELb1ELi128EEEEEEEEEvNT_6ParamsE)
        /*0020*/ 	.word	0x00000004


	//----- nvinfo : EIATTR_FRAME_SIZE
	.align		4
.L_16:
        /*0024*/ 	.byte	0x04, 0x11
        /*0026*/ 	.short	(.L_18 - .L_17)
	.align		4
.L_17:
        /*0028*/ 	.word	index@(_ZN7cutlass13device_kernelIN5flash19enable_sm80_to_sm89INS1_16FlashAttnFwdSm80INS1_25CollectiveMainloopFwdSm80ILi4ELi1ELb0EN4cute5tupleIJNS5_1CILi128EEENS7_ILi64EEENS7_ILi96EEEEEELi96ENS_10bfloat16_tEfNS_4arch4Sm80ELb1ELb0ELb1ELb1ELb1ELb0ELb1ELb0EEENS1_21CollectiveEpilogueFwdINS6_IJS8_SA_S9_EEENS6_IJNS7_ILi1EEESI_SI_EEESC_SE_Li128ELb1ELb1ELb0ELb0EEENS1_19SingleTileSchedulerILb1ELb0ELb1ELi128EEEEEEEEEvNT_6ParamsE)
        /*002c*/ 	.word	0x00000000


	//----- nvinfo : EIATTR_REGCOUNT
	.align		4
.L_18:
        /*0030*/ 	.byte	0x04, 0x2f
        /*0032*/ 	.short	(.L_20 - .L_19)
	.align		4
.L_19:
        /*0034*/ 	.word	index@(_ZN7cutlass13device_kernelIN5flash19enable_sm80_to_sm89INS1_16FlashAttnFwdSm80INS1_25CollectiveMainloopFwdSm80ILi4ELi1ELb0EN4cute5tupleIJNS5_1CILi128EEENS7_ILi64EEENS7_ILi96EEEEEELi96ENS_10bfloat16_tEfNS_4arch4Sm80ELb1ELb0ELb1ELb0ELb1ELb0ELb1ELb0EEENS1_21CollectiveEpilogueFwdINS6_IJS8_SA_S9_EEENS6_IJNS7_ILi1EEESI_SI_EEESC_SE_Li128ELb0ELb1ELb0ELb0EEENS1_30DynamicPersistentTileSchedulerILi128ELi128ELb0ELb1ELb0EEEEEEEEEvNT_6ParamsE)
        /*0038*/ 	.word	0x00000004


	//----- nvinfo : EIATTR_FRAME_SIZE
	.align		4
.L_20:
        /*003c*/ 	.byte	0x04, 0x11
        /*003e*/ 	.short	(.L_22 - .L_21)
	.align		4
.L_21:
        /*0040*/ 	.word	index@(_ZN7cutlass13device_kernelIN5flash19enable_sm80_to_sm89INS1_16FlashAttnFwdSm80INS1_25CollectiveMainloopFwdSm80ILi4ELi1ELb0EN4cute5tupleIJNS5_1CILi128EEENS7_ILi64EEENS7_ILi96EEEEEELi96ENS_10bfloat16_tEfNS_4arch4Sm80ELb1ELb0ELb1ELb0ELb1ELb0ELb1ELb0EEENS1_21CollectiveEpilogueFwdINS6_IJS8_SA_S9_EEENS6_IJNS7_ILi1EEESI_SI_EEESC_SE_Li128ELb0ELb1ELb0ELb0EEENS1_30DynamicPersistentTileSchedulerILi128ELi128ELb0ELb1ELb0EEEEEEEEEvNT_6ParamsE)
        /*0044*/ 	.word	0x00000000


	//----- nvinfo : EIATTR_REGCOUNT
	.align		4
.L_22:
        /*0048*/ 	.byte	0x04, 0x2f
        /*004a*/ 	.short	(.L_24 - .L_23)
	.align		4
.L_23:
        /*004c*/ 	.word	index@(_ZN7cutlass13device_kernelIN5flash19enable_sm80_to_sm89INS1_16FlashAttnFwdSm80INS1_25CollectiveMainloopFwdSm80ILi4ELi1ELb0EN4cute5tupleIJNS5_1CILi128EEENS7_ILi48EEENS7_ILi96EEEEEELi96ENS_10bfloat16_tEfNS_4arch4Sm80ELb0ELb1ELb1ELb1ELb1ELb1ELb1ELb0EEENS1_21CollectiveEpilogueFwdINS6_IJS8_SA_S9_EEENS6_IJNS7_ILi1EEESI_SI_EEESC_SE_Li128ELb1ELb1ELb0ELb0EEENS1_19SingleTileSchedulerILb1ELb0ELb1ELi128EEEEEEEEEvNT_6ParamsE)
        /*0050*/ 	.word	0x00000004


	//----- nvinfo : EIATTR_FRAME_SIZE
	.align		4
.L_24:
        /*0054*/ 	.byte	0x04, 0x11
        /*0056*/ 	.short	(.L_26 - .L_25)
	.align		4
.L_25:
        /*0058*/ 	.word	index@(_ZN7cutlass13device_kernelIN5flash19enable_sm80_to_sm89INS1_16FlashAttnFwdSm80INS1_25CollectiveMainloopFwdSm80ILi4ELi1ELb0EN4cute5tupleIJNS5_1CILi128EEENS7_ILi48EEENS7_ILi96EEEEEELi96ENS_10bfloat16_tEfNS_4arch4Sm80ELb0ELb1ELb1ELb1ELb1ELb1ELb1ELb0EEENS1_21CollectiveEpilogueFwdINS6_IJS8_SA_S9_EEENS6_IJNS7_ILi1EEESI_SI_EEESC_SE_Li128ELb1ELb1ELb0ELb0EEENS1_19SingleTileSchedulerILb1ELb0ELb1ELi128EEEEEEEEEvNT_6ParamsE)
        /*005c*/ 	.word	0x00000000


	//----- nvinfo : EIATTR_REGCOUNT
	.align		4
.L_26:
        /*0060*/ 	.byte	0x04, 0x2f
        /*0062*/ 	.short	(.L_28 - .L_27)
	.align		4
.L_27:
        /*0064*/ 	.word	index@(_ZN7cutlass13device_kernelIN5flash19enable_sm80_to_sm89INS1_16FlashAttnFwdSm80INS1_25CollectiveMainloopFwdSm80ILi4ELi1ELb0EN4cute5tupleIJNS5_1CILi128EEENS7_ILi48EEENS7_ILi96EEEEEELi96ENS_10bfloat16_tEfNS_4arch4Sm80ELb0ELb1ELb1ELb1ELb1ELb0ELb1ELb0EEENS1_21CollectiveEpilogueFwdINS6_IJS8_SA_S9_EEENS6_IJNS7_ILi1EEESI_SI_EEESC_SE_Li128ELb1ELb1ELb0ELb0EEENS1_19SingleTileSchedulerILb1ELb0ELb1ELi128EEEEEEEEEvNT_6ParamsE)
        /*0068*/ 	.word	0x00000004


	//----- nvinfo : EIATTR_FRAME_SIZE
	.align		4
.L_28:
        /*006c*/ 	.byte	0x04, 0x11
        /*006e*/ 	.short	(.L_30 - .L_29)
	.align		4
.L_29:
        /*0070*/ 	.word	index@(_ZN7cutlass13device_kernelIN5flash19enable_sm80_to_sm89INS1_16FlashAttnFwdSm80INS1_25CollectiveMainloopFwdSm80ILi4ELi1ELb0EN4cute5tupleIJNS5_1CILi128EEENS7_ILi48EEENS7_ILi96EEEEEELi96ENS_10bfloat16_tEfNS_4arch4Sm80ELb0ELb1ELb1ELb1ELb1ELb0ELb1ELb0EEENS1_21CollectiveEpilogueFwdINS6_IJS8_SA_S9_EEENS6_IJNS7_ILi1EEESI_SI_EEESC_SE_Li128ELb1ELb1ELb0ELb0EEENS1_19SingleTileSchedulerILb1ELb0ELb1ELi128EEEEEEEEEvNT_6ParamsE)
        /*0074*/ 	.word	0x00000000


	//----- nvinfo : EIATTR_REGCOUNT
	.align		4
.L_30:
        /*0078*/ 	.byte	0x04, 0x2f
        /*007a*/ 	.short	(.L_32 - .L_31)
	.align		4
.L_31:
        /*007c*/ 	.word	index@(_ZN7cutlass13device_kernelIN5flash19enable_sm80_to_sm89INS1_16FlashAttnFwdSm80INS1_25CollectiveMainloopFwdSm80ILi4ELi1ELb0EN4cute5tupleIJNS5_1CILi128EEENS7_ILi48EEENS7_ILi96EEEEEELi96ENS_10bfloat16_tEfNS_4arch4Sm80ELb0ELb1ELb1ELb0ELb1ELb0ELb1ELb0EEENS1_21CollectiveEpilogueFwdINS6_IJS8_SA_S9_EEENS6_IJNS7_ILi1EEESI_SI_EEESC_SE_Li128ELb0ELb1ELb0ELb0EEENS1_19SingleTileSchedulerILb0ELb0ELb1ELi128EEEEEEEEEvNT_6ParamsE)
        /*0080*/ 	.word	0x00000004


	//----- nvinfo : EIATTR_FRAME_SIZE
	.align		4
.L_32:
        /*0084*/ 	.byte	0x04, 0x11
        /*0086*/ 	.short	(.L_34 - .L_33)
	.align		4
.L_33:
        /*0088*/ 	.word	index@(_ZN7cutlass13device_kernelIN5flash19enable_sm80_to_sm89INS1_16FlashAttnFwdSm80INS1_25CollectiveMainloopFwdSm80ILi4ELi1ELb0EN4cute5tupleIJNS5_1CILi128EEENS7_ILi48EEENS7_ILi96EEEEEELi96ENS_10bfloat16_tEfNS_4arch4Sm80ELb0ELb1ELb1ELb0ELb1ELb0ELb1ELb0EEENS1_21CollectiveEpilogueFwdINS6_IJS8_SA_S9_EEENS6_IJNS7_ILi1EEESI_SI_EEESC_SE_Li128ELb0ELb1ELb0ELb0EEENS1_19SingleTileSchedulerILb0ELb0ELb1ELi128EEEEEEEEEvNT_6ParamsE)
        /*008c*/ 	.word	0x00000000


	//----- nvinfo : EIATTR_REGCOUNT
	.align		4
.L_34:
        /*0090*/ 	.byte	0x04, 0x2f
        /*0092*/ 	.short	(.L_36 - .L_35)
	.align		4
.L_35:
        /*0094*/ 	.word	index@(_ZN7cutlass13device_kernelIN5flash19enable_sm80_to_sm89INS1_16FlashAttnFwdSm80INS1_25CollectiveMainloopFwdSm80ILi4ELi1ELb0EN4cute5tupleIJNS5_1CILi128EEENS7_ILi64EEENS7_ILi96EEEEEELi96ENS_10bfloat16_tEfNS_4arch4Sm80ELb0ELb0ELb1ELb1ELb1ELb1ELb1ELb0EEENS1_21CollectiveEpilogueFwdINS6_IJS8_SA_S9_EEENS6_IJNS7_ILi1EEESI_SI_EEESC_SE_Li128ELb1ELb1ELb0ELb0EEENS1_19SingleTileSchedulerILb1ELb0ELb1ELi128EEEEEEEEEvNT_6ParamsE)
        /*0098*/ 	.word	0x00000004


	//----- nvinfo : EIATTR_FRAME_SIZE
	.align		4
.L_36:
        /*009c*/ 	.byte	0x04, 0x11
        /*009e*/ 	.short	(.L_38 - .L_37)
	.align		4
.L_37:
        /*00a0*/ 	.word	index@(_ZN7cutlass13device_kernelIN5flash19enable_sm80_to_sm89INS1_16FlashAttnFwdSm80INS1_25CollectiveMainloopFwdSm80ILi4ELi1ELb0EN4cute5tupleIJNS5_1CILi128EEENS7_ILi64EEENS7_ILi96EEEEEELi96ENS_10bfloat16_tEfNS_4arch4Sm80ELb0ELb0ELb1ELb1ELb1ELb1ELb1ELb0EEENS1_21CollectiveEpilogueFwdINS6_IJS8_SA_S9_EEENS6_IJNS7_ILi1EEESI_SI_EEESC_SE_Li128ELb1ELb1ELb0ELb0EEENS1_19SingleTileSchedulerILb1ELb0ELb1ELi128EEEEEEEEEvNT_6ParamsE)
        /*00a4*/ 	.word	0x00000000


	//----- nvinfo : EIATTR_REGCOUNT
	.align		4
.L_38:
        /*00a8*/ 	.byte	0x04, 0x2f
        /*00aa*/ 	.short	(.L_40 - .L_39)
	.align		4
.L_39:
        /*00ac*/ 	.word	index@(_ZN7cutlass13device_kernelIN5flash19enable_sm80_to_sm89INS1_16FlashAttnFwdSm80INS1_25CollectiveMainloopFwdSm80ILi4ELi1ELb0EN4cute5tupleIJNS5_1CILi128EEENS7_ILi64EEENS7_ILi96EEEEEELi96ENS_10bfloat16_tEfNS_4arch4Sm80ELb0ELb0ELb1ELb1ELb1ELb0ELb1ELb0EEENS1_21CollectiveEpilogueFwdINS6_IJS8_SA_S9_EEENS6_IJNS7_ILi1EEESI_SI_EEESC_SE_Li128ELb1ELb1ELb0ELb0EEENS1_19SingleTileSchedulerILb1ELb0ELb1ELi128EEEEEEEEEvNT_6ParamsE)
        /*00b0*/ 	.word	0x00000004


	//----- nvinfo : EIATTR_FRAME_SIZE
	.align		4
.L_40:
        /*00b4*/ 	.byte	0x04, 0x11
        /*00b6*/ 	.short	(.L_42 - .L_41)
	.align		4
.L_41:
        /*00b8*/ 	.word	index@(_ZN7cutlass13device_kernelIN5flash19enable_sm80_to_sm89INS1_16FlashAttnFwdSm80INS1_25CollectiveMainloopFwdSm80ILi4ELi1ELb0EN4cute5tupleIJNS5_1CILi128EEENS7_ILi64EEENS7_ILi96EEEEEELi96ENS_10bfloat16_tEfNS_4arch4Sm80ELb0ELb0ELb1ELb1ELb1ELb0ELb1ELb0EEENS1_21CollectiveEpilogueFwdINS6_IJS8_SA_S9_EEENS6_IJNS7_ILi1EEESI_SI_EEESC_SE_Li128ELb1ELb1ELb0ELb0EEENS1_19SingleTileSchedulerILb1ELb0ELb1ELi128EEEEEEEEEvNT_6ParamsE)
        /*00bc*/ 	.word	0x00000000


	//----- nvinfo : EIATTR_REGCOUNT
	.align		4
.L_42:
        /*00c0*/ 	.byte	0x04, 0x2f
        /*00c2*/ 	.short	(.L_44 - .L_43)
	.align		4
.L_43:
        /*00c4*/ 	.word	index@(_ZN7cutlass13device_kernelIN5flash19enable_sm80_to_sm89INS1_16FlashAttnFwdSm80INS1_25CollectiveMainloopFwdSm80ILi4ELi1ELb0EN4cute5tupleIJNS5_1CILi128EEENS7_ILi64EEENS7_ILi96EEEEEELi96ENS_10bfloat16_tEfNS_4arch4Sm80ELb0ELb0ELb1ELb0ELb1ELb0ELb1ELb0EEENS1_21CollectiveEpilogueFwdINS6_IJS8_SA_S9_EEENS6_IJNS7_ILi1EEESI_SI_EEESC_SE_Li128ELb0ELb1ELb0ELb0EEENS1_19SingleTileSchedulerILb0ELb0ELb1ELi128EEEEEEEEEvNT_6ParamsE)
        /*00c8*/ 	.word	0x00000004


	//----- nvinfo : EIATTR_FRAME_SIZE
	.align		4
.L_44:
        /*00cc*/ 	.byte	0x04, 0x11
        /*00ce*/ 	.short	(.L_46 - .L_45)
	.align		4
.L_45:
        /*00d0*/ 	.word	index@(_ZN7cutlass13device_kernelIN5flash19enable_sm80_to_sm89INS1_16FlashAttnFwdSm80INS1_25CollectiveMainloopFwdSm80ILi4ELi1ELb0EN4cute5tupleIJNS5_1CILi128EEENS7_ILi64EEENS7_ILi96EEEEEELi96ENS_10bfloat16_tEfNS_4arch4Sm80ELb0ELb0ELb1ELb0ELb1ELb0ELb1ELb0EEENS1_21CollectiveEpilogueFwdINS6_IJS8_SA_S9_EEENS6_IJNS7_ILi1EEESI_SI_EEESC_SE_Li128ELb0ELb1ELb0ELb0EEENS1_19SingleTileSchedulerILb0ELb0ELb1ELi128EEEEEEEEEvNT_6ParamsE)
        /*00d4*/ 	.word	0x00000000


	//----- nvinfo : EIATTR_MIN_STACK_SIZE
	.align		4
.L_46:
        /*00d8*/ 	.byte	0x04, 0x12
        /*00da*/ 	.short	(.L_48 - .L_47)
	.align		4
.L_47:
        /*00dc*/ 	.word	index@(_ZN7cutlass13device_kernelIN5flash19enable_sm80_to_sm89INS1_16FlashAttnFwdSm80INS1_25CollectiveMainloopFwdSm80ILi4ELi1ELb0EN4cute5tupleIJNS5_1CILi128EEENS7_ILi64EEENS7_ILi96EEEEEELi96ENS_10bfloat16_tEfNS_4arch4Sm80ELb0ELb0ELb1ELb0ELb1ELb0ELb1ELb0EEENS1_21CollectiveEpilogueFwdINS6_IJS8_SA_S9_EEENS6_IJNS7_ILi1EEESI_SI_EEESC_SE_Li128ELb0ELb1ELb0ELb0EEENS1_19SingleTileSchedulerILb0ELb0ELb1ELi128EEEEEEEEEvNT_6ParamsE)
        /*00e0*/ 	.word	0x00000000


	//----- nvinfo : EIATTR_MIN_STACK_SIZE
	.align		4
.L_48:
        /*00e4*/ 	.byte	0x04, 0x12
        /*00e6*/ 	.short	(.L_50 - .L_49)
	.align		4
.L_49:
        /*00e8*/ 	.word	index@(_ZN7cutlass13device_kernelIN5flash19enable_sm80_to_sm89INS1_16FlashAttnFwdSm80INS1_25CollectiveMainloopFwdSm80ILi4ELi1ELb0EN4cute5tupleIJNS5_1CILi128EEENS7_ILi64EEENS7_ILi96EEEEEELi96ENS_10bfloat16_tEfNS_4arch4Sm80ELb0ELb0ELb1ELb1ELb1ELb0ELb1ELb0EEENS1_21CollectiveEpilogueFwdINS6_IJS8_SA_S9_EEENS6_IJNS7_ILi1EEESI_SI_EEESC_SE_Li128ELb1ELb1ELb0ELb0EEENS1_19SingleTileSchedulerILb1ELb0ELb1ELi128EEEEEEEEEvNT_6ParamsE)
        /*00ec*/ 	.word	0x00000000


	//----- nvinfo : EIATTR_MIN_STACK_SIZE
	.align		4
.L_50:
        /*00f0*/ 	.byte	0x04, 0x12
        /*00f2*/ 	.short	(.L_52 - .L_51)
	.align		4
.L_51:
        /*00f4*/ 	.word	index@(_ZN7cutlass13device_kernelIN5flash19enable_sm80_to_sm89INS1_16FlashAttnFwdSm80INS1_25CollectiveMainloopFwdSm80ILi4ELi1ELb0EN4cute5tupleIJNS5_1CILi128EEENS7_ILi64EEENS7_ILi96EEEEEELi96ENS_10bfloat16_tEfNS_4arch4Sm80ELb0ELb0ELb1ELb1ELb1ELb1ELb1ELb0EEENS1_21CollectiveEpilogueFwdINS6_IJS8_SA_S9_EEENS6_IJNS7_ILi1EEESI_SI_EEESC_SE_Li128ELb1ELb1ELb0ELb0EEENS1_19SingleTileSchedulerILb1ELb0ELb1ELi128EEEEEEEEEvNT_6ParamsE)
        /*00f8*/ 	.word	0x00000000


	//----- nvinfo : EIATTR_MIN_STACK_SIZE
	.align		4
.L_52:
        /*00fc*/ 	.byte	0x04, 0x12
        /*00fe*/ 	.short	(.L_54 - .L_53)
	.align		4
.L_53:
        /*0100*/ 	.word	index@(_ZN7cutlass13device_kernelIN5flash19enable_sm80_to_sm89INS1_16FlashAttnFwdSm80INS1_25CollectiveMainloopFwdSm80ILi4ELi1ELb0EN4cute5tupleIJNS5_1CILi128EEENS7_ILi48EEENS7_ILi96EEEEEELi96ENS_10bfloat16_tEfNS_4arch4Sm80ELb0ELb1ELb1ELb0ELb1ELb0ELb1ELb0EEENS1_21CollectiveEpilogueFwdINS6_IJS8_SA_S9_EEENS6_IJNS7_ILi1EEESI_SI_EEESC_SE_Li128ELb0ELb1ELb0ELb0EEENS1_19SingleTileSchedulerILb0ELb0ELb1ELi128EEEEEEEEEvNT_6ParamsE)
        /*0104*/ 	.word	0x00000000


	//----- nvinfo : EIATTR_MIN_STACK_SIZE
	.align		4
.L_54:
        /*0108*/ 	.byte	0x04, 0x12
        /*010a*/ 	.short	(.L_56 - .L_55)
	.align		4
.L_55:
        /*010c*/ 	.word	index@(_ZN7cutlass13device_kernelIN5flash19enable_sm80_to_sm89INS1_16FlashAttnFwdSm80INS1_25CollectiveMainloopFwdSm80ILi4ELi1ELb0EN4cute5tupleIJNS5_1CILi128EEENS7_ILi48EEENS7_ILi96EEEEEELi96ENS_10bfloat16_tEfNS_4arch4Sm80ELb0ELb1ELb1ELb1ELb1ELb0ELb1ELb0EEENS1_21CollectiveEpilogueFwdINS6_IJS8_SA_S9_EEENS6_IJNS7_ILi1EEESI_SI_EEESC_SE_Li128ELb1ELb1ELb0ELb0EEENS1_19SingleTileSchedulerILb1ELb0ELb1ELi128EEEEEEEEEvNT_6ParamsE)
        /*0110*/ 	.word	0x00000000


	//----- nvinfo : EIATTR_MIN_STACK_SIZE
	.align		4
.L_56:
        /*0114*/ 	.byte	0x04, 0x12
        /*0116*/ 	.short	(.L_58 - .L_57)
	.align		4
.L_57:
        /*0118*/ 	.word	index@(_ZN7cutlass13device_kernelIN5flash19enable_sm80_to_sm89INS1_16FlashAttnFwdSm80INS1_25CollectiveMainloopFwdSm80ILi4ELi1ELb0EN4cute5tupleIJNS5_1CILi128EEENS7_ILi48EEENS7_ILi96EEEEEELi96ENS_10bfloat16_tEfNS_4arch4Sm80ELb0ELb1ELb1ELb1ELb1ELb1ELb1ELb0EEENS1_21CollectiveEpilogueFwdINS6_IJS8_SA_S9_EEENS6_IJNS7_ILi1EEESI_SI_EEESC_SE_Li128ELb1ELb1ELb0ELb0EEENS1_19SingleTileSchedulerILb1ELb0ELb1ELi128EEEEEEEEEvNT_6ParamsE)
        /*011c*/ 	.word	0x00000000


	//----- nvinfo : EIATTR_MIN_STACK_SIZE
	.align		4
.L_58:
        /*0120*/ 	.byte	0x04, 0x12
        /*0122*/ 	.short	(.L_60 - .L_59)
	.align		4
.L_59:
        /*0124*/ 	.word	index@(_ZN7cutlass13device_kernelIN5flash19enable_sm80_to_sm89INS1_16FlashAttnFwdSm80INS1_25CollectiveMainloopFwdSm80ILi4ELi1ELb0EN4cute5tupleIJNS5_1CILi128EEENS7_ILi64EEENS7_ILi96EEEEEELi96ENS_10bfloat16_tEfNS_4arch4Sm80ELb1ELb0ELb1ELb0ELb1ELb0ELb1ELb0EEENS1_21CollectiveEpilogueFwdINS6_IJS8_SA_S9_EEENS6_IJNS7_ILi1EEESI_SI_EEESC_SE_Li128ELb0ELb1ELb0ELb0EEENS1_30DynamicPersistentTileSchedulerILi128ELi128ELb0ELb1ELb0EEEEEEEEEvNT_6ParamsE)
        /*0128*/ 	.word	0x00000000


	//----- nvinfo : EIATTR_MIN_STACK_SIZE
	.align		4
.L_60:
        /*012c*/ 	.byte	0x04, 0x12
        /*012e*/ 	.short	(.L_62 - .L_61)
	.align		4
.L_61:
        /*0130*/ 	.word	index@(_ZN7cutlass13device_kernelIN5flash19enable_sm80_to_sm89INS1_16FlashAttnFwdSm80INS1_25CollectiveMainloopFwdSm80ILi4ELi1ELb0EN4cute5tupleIJNS5_1CILi128EEENS7_ILi64EEENS7_ILi96EEEEEELi96ENS_10bfloat16_tEfNS_4arch4Sm80ELb1ELb0ELb1ELb1ELb1ELb0ELb1ELb0EEENS1_21CollectiveEpilogueFwdINS6_IJS8_SA_S9_EEENS6_IJNS7_ILi1EEESI_SI_EEESC_SE_Li128ELb1ELb1ELb0ELb0EEENS1_19SingleTileSchedulerILb1ELb0ELb1ELi128EEEEEEEEEvNT_6ParamsE)
        /*0134*/ 	.word	0x00000000


	//----- nvinfo : EIATTR_MIN_STACK_SIZE
	.align		4
.L_62:
        /*0138*/ 	.byte	0x04, 0x12
        /*013a*/ 	.short	(.L_64 - .L_63)
	.align		4
.L_63:
        /*013c*/ 	.word	index@(_ZN7cutlass13device_kernelIN5flash19enable_sm80_to_sm89INS1_16FlashAttnFwdSm80INS1_25CollectiveMainloopFwdSm80ILi4ELi1ELb0EN4cute5tupleIJNS5_1CILi128EEENS7_ILi64EEENS7_ILi96EEEEEELi96ENS_10bfloat16_tEfNS_4arch4Sm80ELb1ELb0ELb1ELb1ELb1ELb1ELb1ELb0EEENS1_21CollectiveEpilogueFwdINS6_IJS8_SA_S9_EEENS6_IJNS7_ILi1EEESI_SI_EEESC_SE_Li128ELb1ELb1ELb0ELb0EEENS1_19SingleTileSchedulerILb1ELb0ELb1ELi128EEEEEEEEEvNT_6ParamsE)
        /*0140*/ 	.word	0x00000000
.L_64:


//--------------------- .nv.compat                --------------------------
	.section	.nv.compat,"",@"SHT_CUDA_COMPAT_INFO"
	.align	4
        /*0000*/ 	.byte	0x02, 0x09, 0x01, 0x00, 0x02, 0x02, 0x01, 0x00, 0x02, 0x05, 0x05, 0x00, 0x03, 0x07, 0x01, 0x01
        /*0010*/ 	.byte	0x02, 0x03, 0x00, 0x00, 0x02, 0x06, 0x01, 0x00, 0x04, 0x0b, 0x08, 0x00, 0x00, 0x00, 0x00, 0x00
        /*0020*/ 	.byte	0x00, 0x00, 0x00, 0x00


//--------------------- .nv.info._ZN7cutlass13device_kernelIN5flash19enable_sm80_to_sm89INS1_16FlashAttnFwdSm80INS1_25CollectiveMainloopFwdSm80ILi4ELi1ELb0EN4cute5tupleIJNS5_1CILi128EEENS7_ILi64EEENS7_ILi96EEEEEELi96ENS_10bfloat16_tEfNS_4arch4Sm80ELb0ELb0ELb1ELb0ELb1ELb0ELb1ELb0EEENS1_21CollectiveEpilogueFwdINS6_IJS8_SA_S9_EEENS6_IJNS7_ILi1EEESI_SI_EEESC_SE_Li128ELb0ELb1ELb0ELb0EEENS1_19SingleTileSchedulerILb0ELb0ELb1ELi128EEEEEEEEEvNT_6ParamsE --------------------------
	.section	.nv.info._ZN7cutlass13device_kernelIN5flash19enable_sm80_to_sm89INS1_16FlashAttnFwdSm80INS1_25CollectiveMainloopFwdSm80ILi4ELi1ELb0EN4cute5tupleIJNS5_1CILi128EEENS7_ILi64EEENS7_ILi96EEEEEELi96ENS_10bfloat16_tEfNS_4arch4Sm80ELb0ELb0ELb1ELb0ELb1ELb0ELb1ELb0EEENS1_21CollectiveEpilogueFwdINS6_IJS8_SA_S9_EEENS6_IJNS7_ILi1EEESI_SI_EEESC_SE_Li128ELb0ELb1ELb0ELb0EEENS1_19SingleTileSchedulerILb0ELb0ELb1ELi128EEEEEEEEEvNT_6ParamsE,"",@"SHT_CUDA_INFO"
	.sectionflags	@""
	.align	4


	//----- nvinfo : EIATTR_CUDA_API_VERSION
	.align		4
        /*0000*/ 	.byte	0x04, 0x37
        /*0002*/ 	.short	(.L_66 - .L_65)
.L_65:
        /*0004*/ 	.word	0x00000082


	//----- nvinfo : EIATTR_KPARAM_INFO
	.align		4
.L_66:
        /*0008*/ 	.byte	0x04, 0x17
        /*000a*/ 	.short	(.L_68 - .L_67)
.L_67:
        /*000c*/ 	.word	0x00000000
        /*0010*/ 	.short	0x0000
        /*0012*/ 	.short	0x0000
        /*0014*/ 	.byte	0x00, 0xf0, 0x61, 0x10


	//----- nvinfo : EIATTR_SPARSE_MMA_MASK
	.align		4
.L_68:
        /*0018*/ 	.byte	0x03, 0x50
        /*001a*/ 	.short	0x0000


	//----- nvinfo : EIATTR_MAXREG_COUNT
	.align		4
        /*001c*/ 	.byte	0x03, 0x1b
        /*001e*/ 	.short	0x00ff


	//----- nvinfo : EIATTR_MERCURY_ISA_VERSION
	.align		4
        /*0020*/ 	.byte	0x03, 0x5f
        /*0022*/ 	.short	0x0101


	//----- nvinfo : EIATTR_EXIT_INSTR_OFFSETS
	.align		4
        /*0024*/ 	.byte	0x04, 0x1c
        /*0026*/ 	.short	(.L_70 - .L_69)


	//   ....[0]....
.L_69:
        /*0028*/ 	.word	0x00000010


	//----- nvinfo : EIATTR_MAX_THREADS
	.align		4
.L_70:
        /*002c*/ 	.byte	0x04, 0x05
        /*002e*/ 	.short	(.L_72 - .L_71)
.L_71:
        /*0030*/ 	.word	0x00000080
        /*0034*/ 	.word	0x00000001
        /*0038*/ 	.word	0x00000001


	//----- nvinfo : EIATTR_CBANK_PARAM_SIZE
	.align		4
.L_72:
        /*003c*/ 	.byte	0x03, 0x19
        /*003e*/ 	.short	0x0418


	//----- nvinfo : EIATTR_PARAM_CBANK
	.align		4
        /*0040*/ 	.byte	0x04, 0x0a
        /*0042*/ 	.short	(.L_74 - .L_73)
	.align		4
.L_73:
        /*0044*/ 	.word	index@(.nv.constant0._ZN7cutlass13device_kernelIN5flash19enable_sm80_to_sm89INS1_16FlashAttnFwdSm80INS1_25CollectiveMainloopFwdSm80ILi4ELi1ELb0EN4cute5tupleIJNS5_1CILi128EEENS7_ILi64EEENS7_ILi96EEEEEELi96ENS_10bfloat16_tEfNS_4arch4Sm80ELb0ELb0ELb1ELb0ELb1ELb0ELb1ELb0EEENS1_21CollectiveEpilogueFwdINS6_IJS8_SA_S9_EEENS6_IJNS7_ILi1EEESI_SI_EEESC_SE_Li128ELb0ELb1ELb0ELb0EEENS1_19SingleTileSchedulerILb0ELb0ELb1ELi128EEEEEEEEEvNT_6ParamsE)
        /*0048*/ 	.short	0x0210
        /*004a*/ 	.short	0x0418


	//----- nvinfo : EIATTR_SW_WAR
	.align		4
.L_74:
        /*004c*/ 	.byte	0x04, 0x36
        /*004e*/ 	.short	(.L_76 - .L_75)
.L_75:
        /*0050*/ 	.word	0x00000008
.L_76:


//--------------------- .nv.info._ZN7cutlass13device_kernelIN5flash19enable_sm80_to_sm89INS1_16FlashAttnFwdSm80INS1_25CollectiveMainloopFwdSm80ILi4ELi1ELb0EN4cute5tupleIJNS5_1CILi128EEENS7_ILi64EEENS7_ILi96EEEEEELi96ENS_10bfloat16_tEfNS_4arch4Sm80ELb0ELb0ELb1ELb1ELb1ELb0ELb1ELb0EEENS1_21CollectiveEpilogueFwdINS6_IJS8_SA_S9_EEENS6_IJNS7_ILi1EEESI_SI_EEESC_SE_Li128ELb1ELb1ELb0ELb0EEENS1_19SingleTileSchedulerILb1ELb0ELb1ELi128EEEEEEEEEvNT_6ParamsE --------------------------
	.section	.nv.info._ZN7cutlass13device_kernelIN5flash19enable_sm80_to_sm89INS1_16FlashAttnFwdSm80INS1_25CollectiveMainloopFwdSm80ILi4ELi1ELb0EN4cute5tupleIJNS5_1CILi128EEENS7_ILi64EEENS7_ILi96EEEEEELi96ENS_10bfloat16_tEfNS_4arch4Sm80ELb0ELb0ELb1ELb1ELb1ELb0ELb1ELb0EEENS1_21CollectiveEpilogueFwdINS6_IJS8_SA_S9_EEENS6_IJNS7_ILi1EEESI_SI_EEESC_SE_Li128ELb1ELb1ELb0ELb0EEENS1_19SingleTileSchedulerILb1ELb0ELb1ELi128EEEEEEEEEvNT_6ParamsE,"",@"SHT_CUDA_INFO"
	.sectionflags	@""
	.align	4


	//----- nvinfo : EIATTR_CUDA_API_VERSION
	.align		4
        /*0000*/ 	.byte	0x04, 0x37
        /*0002*/ 	.short	(.L_78 - .L_77)
.L_77:
        /*0004*/ 	.word	0x00000082


	//----- nvinfo : EIATTR_KPARAM_INFO
	.align		4
.L_78:
        /*0008*/ 	.byte	0x04, 0x17
        /*000a*/ 	.short	(.L_80 - .L_79)
.L_79:
        /*000c*/ 	.word	0x00000000
        /*0010*/ 	.short	0x0000
        /*0012*/ 	.short	0x0000
        /*0014*/ 	.byte	0x00, 0xf0, 0x61, 0x10


	//----- nvinfo : EIATTR_SPARSE_MMA_MASK
	.align		4
.L_80:
        /*0018*/ 	.byte	0x03, 0x50
        /*001a*/ 	.short	0x0000


	//----- nvinfo : EIATTR_MAXREG_COUNT
	.align		4
        /*001c*/ 	.byte	0x03, 0x1b
        /*001e*/ 	.short	0x00ff


	//----- nvinfo : EIATTR_MERCURY_ISA_VERSION
	.align		4
        /*0020*/ 	.byte	0x03, 0x5f
        /*0022*/ 	.short	0x0101


	//----- nvinfo : EIATTR_EXIT_INSTR_OFFSETS
	.align		4
        /*0024*/ 	.byte	0x04, 0x1c
        /*0026*/ 	.short	(.L_82 - .L_81)


	//   ....[0]....
.L_81:
        /*0028*/ 	.word	0x00000010


	//----- nvinfo : EIATTR_MAX_THREADS
	.align		4
.L_82:
        /*002c*/ 	.byte	0x04, 0x05
        /*002e*/ 	.short	(.L_84 - .L_83)
.L_83:
        /*0030*/ 	.word	0x00000080
        /*0034*/ 	.word	0x00000001
        /*0038*/ 	.word	0x00000001


	//----- nvinfo : EIATTR_CBANK_PARAM_SIZE
	.align		4
.L_84:
        /*003c*/ 	.byte	0x03, 0x19
        /*003e*/ 	.short	0x0418


	//----- nvinfo : EIATTR_PARAM_CBANK
	.align		4
        /*0040*/ 	.byte	0x04, 0x0a
        /*0042*/ 	.short	(.L_86 - .L_85)
	.align		4
.L_85:
        /*0044*/ 	.word	index@(.nv.constant0._ZN7cutlass13device_kernelIN5flash19enable_sm80_to_sm89INS1_16FlashAttnFwdSm80INS1_25CollectiveMainloopFwdSm80ILi4ELi1ELb0EN4cute5tupleIJNS5_1CILi128EEENS7_ILi64EEENS7_ILi96EEEEEELi96ENS_10bfloat16_tEfNS_4arch4Sm80ELb0ELb0ELb1ELb1ELb1ELb0ELb1ELb0EEENS1_21CollectiveEpilogueFwdINS6_IJS8_SA_S9_EEENS6_IJNS7_ILi1EEESI_SI_EEESC_SE_Li128ELb1ELb1ELb0ELb0EEENS1_19SingleTileSchedulerILb1ELb0ELb1ELi128EEEEEEEEEvNT_6ParamsE)
        /*0048*/ 	.short	0x0210
        /*004a*/ 	.short	0x0418


	//----- nvinfo : EIATTR_SW_WAR
	.align		4
.L_86:
        /*004c*/ 	.byte	0x04, 0x36
        /*004e*/ 	.short	(.L_88 - .L_87)
.L_87:
        /*0050*/ 	.word	0x00000008
.L_88:


//--------------------- .nv.info._ZN7cutlass13device_kernelIN5flash19enable_sm80_to_sm89INS1_16FlashAttnFwdSm80INS1_25CollectiveMainloopFwdSm80ILi4ELi1ELb0EN4cute5tupleIJNS5_1CILi128EEENS7_ILi64EEENS7_ILi96EEEEEELi96ENS_10bfloat16_tEfNS_4arch4Sm80ELb0ELb0ELb1ELb1ELb1ELb1ELb1ELb0EEENS1_21CollectiveEpilogueFwdINS6_IJS8_SA_S9_EEENS6_IJNS7_ILi1EEESI_SI_EEESC_SE_Li128ELb1ELb1ELb0ELb0EEENS1_19SingleTileSchedulerILb1ELb0ELb1ELi128EEEEEEEEEvNT_6ParamsE --------------------------
	.section	.nv.info._ZN7cutlass13device_kernelIN5flash19enable_sm80_to_sm89INS1_16FlashAttnFwdSm80INS1_25CollectiveMainloopFwdSm80ILi4ELi1ELb0EN4cute5tupleIJNS5_1CILi128EEENS7_ILi64EEENS7_ILi96EEEEEELi96ENS_10bfloat16_tEfNS_4arch4Sm80ELb0ELb0ELb1ELb1ELb1ELb1ELb1ELb0EEENS1_21CollectiveEpilogueFwdINS6_IJS8_SA_S9_EEENS6_IJNS7_ILi1EEESI_SI_EEESC_SE_Li128ELb1ELb1ELb0ELb0EEENS1_19SingleTileSchedulerILb1ELb0ELb1ELi128EEEEEEEEEvNT_6ParamsE,"",@"SHT_CUDA_INFO"
	.sectionflags	@""
	.align	4


	//----- nvinfo : EIATTR_CUDA_API_VERSION
	.align		4
        /*0000*/ 	.byte	0x04, 0x37
        /*0002*/ 	.short	(.L_90 - .L_89)
.L_89:
        /*0004*/ 	.word	0x00000082


	//----- nvinfo : EIATTR_KPARAM_INFO
	.align		4
.L_90:
        /*0008*/ 	.byte	0x04, 0x17
        /*000a*/ 	.short	(.L_92 - .L_91)
.L_91:
        /*000c*/ 	.word	0x00000000
        /*0010*/ 	.short	0x0000
        /*0012*/ 	.short	0x0000
        /*0014*/ 	.byte	0x00, 0xf0, 0x61, 0x10


	//----- nvinfo : EIATTR_SPARSE_MMA_MASK
	.align		4
.L_92:
        /*0018*/ 	.byte	0x03, 0x50
        /*001a*/ 	.short	0x0000


	//----- nvinfo : EIATTR_MAXREG_COUNT
	.align		4
        /*001c*/ 	.byte	0x03, 0x1b
        /*001e*/ 	.short	0x00ff


	//----- nvinfo : EIATTR_MERCURY_ISA_VERSION
	.align		4
        /*0020*/ 	.byte	0x03, 0x5f
        /*0022*/ 	.short	0x0101


	//----- nvinfo : EIATTR_EXIT_INSTR_OFFSETS
	.align		4
        /*0024*/ 	.byte	0x04, 0x1c
        /*0026*/ 	.short	(.L_94 - .L_93)


	//   ....[0]....
.L_93:
        /*0028*/ 	.word	0x00000010


	//----- nvinfo : EIATTR_MAX_THREADS
	.align		4
.L_94:
        /*002c*/ 	.byte	0x04, 0x05
        /*002e*/ 	.short	(.L_96 - .L_95)
.L_95:
        /*0030*/ 	.word	0x00000080
        /*0034*/ 	.word	0x00000001
        /*0038*/ 	.word	0x00000001


	//----- nvinfo : EIATTR_CBANK_PARAM_SIZE
	.align		4
.L_96:
        /*003c*/ 	.byte	0x03, 0x19
        /*003e*/ 	.short	0x0418


	//----- nvinfo : EIATTR_PARAM_CBANK
	.align		4
        /*0040*/ 	.byte	0x04, 0x0a
        /*0042*/ 	.short	(.L_98 - .L_97)
	.align		4
.L_97:
        /*0044*/ 	.word	index@(.nv.constant0._ZN7cutlass13device_kernelIN5flash19enable_sm80_to_sm89INS1_16FlashAttnFwdSm80INS1_25CollectiveMainloopFwdSm80ILi4ELi1ELb0EN4cute5tupleIJNS5_1CILi128EEENS7_ILi64EEENS7_ILi96EEEEEELi96ENS_10bfloat16_tEfNS_4arch4Sm80ELb0ELb0ELb1ELb1ELb1ELb1ELb1ELb0EEENS1_21CollectiveEpilogueFwdINS6_IJS8_SA_S9_EEENS6_IJNS7_ILi1EEESI_SI_EEESC_SE_Li128ELb1ELb1ELb0ELb0EEENS1_19SingleTileSchedulerILb1ELb0ELb1ELi128EEEEEEEEEvNT_6ParamsE)
        /*0048*/ 	.short	0x0210
        /*004a*/ 	.short	0x0418


	//----- nvinfo : EIATTR_SW_WAR
	.align		4
.L_98:
        /*004c*/ 	.byte	0x04, 0x36
        /*004e*/ 	.short	(.L_100 - .L_99)
.L_99:
        /*0050*/ 	.word	0x00000008
.L_100:


//--------------------- .nv.info._ZN7cutlass13device_kernelIN5flash19enable_sm80_to_sm89INS1_16FlashAttnFwdSm80INS1_25CollectiveMainloopFwdSm80ILi4ELi1ELb0EN4cute5tupleIJNS5_1CILi128EEENS7_ILi48EEENS7_ILi96EEEEEELi96ENS_10bfloat16_tEfNS_4arch4Sm80ELb0ELb1ELb1ELb0ELb1ELb0ELb1ELb0EEENS1_21CollectiveEpilogueFwdINS6_IJS8_SA_S9_EEENS6_IJNS7_ILi1EEESI_SI_EEESC_SE_Li128ELb0ELb1ELb0ELb0EEENS1_19SingleTileSchedulerILb0ELb0ELb1ELi128EEEEEEEEEvNT_6ParamsE --------------------------
	.section	.nv.info._ZN7cutlass13device_kernelIN5flash19enable_sm80_to_sm89INS1_16FlashAttnFwdSm80INS1_25CollectiveMainloopFwdSm80ILi4ELi1ELb0EN4cute5tupleIJNS5_1CILi128EEENS7_ILi48EEENS7_ILi96EEEEEELi96ENS_10bfloat16_tEfNS_4arch4Sm80ELb0ELb1ELb1ELb0ELb1ELb0ELb1ELb0EEENS1_21CollectiveEpilogueFwdINS6_IJS8_SA_S9_EEENS6_IJNS7_ILi1EEESI_SI_EEESC_SE_Li128ELb0ELb1ELb0ELb0EEENS1_19SingleTileSchedulerILb0ELb0ELb1ELi128EEEEEEEEEvNT_6ParamsE,"",@"SHT_CUDA_INFO"
	.sectionflags	@""
	.align	4


	//----- nvinfo : EIATTR_CUDA_API_VERSION
	.align		4
        /*0000*/ 	.byte	0x04, 0x37
        /*0002*/ 	.short	(.L_102 - .L_101)
.L_101:
        /*0004*/ 	.word	0x00000082


	//----- nvinfo : EIATTR_KPARAM_INFO
	.align		4
.L_102:
        /*0008*/ 	.byte	0x04, 0x17
        /*000a*/ 	.short	(.L_104 - .L_103)
.L_103:
        /*000c*/ 	.word	0x00000000
        /*0010*/ 	.short	0x0000
        /*0012*/ 	.short	0x0000
        /*0014*/ 	.byte	0x00, 0xf0, 0x61, 0x10


	//----- nvinfo : EIATTR_SPARSE_MMA_MASK
	.align		4
.L_104:
        /*0018*/ 	.byte	0x03, 0x50
        /*001a*/ 	.short	0x0000


	//----- nvinfo : EIATTR_MAXREG_COUNT
	.align		4
        /*001c*/ 	.byte	0x03, 0x1b
        /*001e*/ 	.short	0x00ff


	//----- nvinfo : EIATTR_MERCURY_ISA_VERSION
	.align		4
        /*0020*/ 	.byte	0x03, 0x5f
        /*0022*/ 	.short	0x0101


	//----- nvinfo : EIATTR_EXIT_INSTR_OFFSETS
	.align		4
        /*0024*/ 	.byte	0x04, 0x1c
        /*0026*/ 	.short	(.L_106 - .L_105)


	//   ....[0]....
.L_105:
        /*0028*/ 	.word	0x00000010


	//----- nvinfo : EIATTR_MAX_THREADS
	.align		4
.L_106:
        /*002c*/ 	.byte	0x04, 0x05
        /*002e*/ 	.short	(.L_108 - .L_107)
.L_107:
        /*0030*/ 	.word	0x00000080
        /*0034*/ 	.word	0x00000001
        /*0038*/ 	.word	0x00000001


	//----- nvinfo : EIATTR_CBANK_PARAM_SIZE
	.align		4
.L_108:
        /*003c*/ 	.byte	0x03, 0x19
        /*003e*/ 	.short	0x0418


	//----- nvinfo : EIATTR_PARAM_CBANK
	.align		4
        /*0040*/ 	.byte	0x04, 0x0a
        /*0042*/ 	.short	(.L_110 - .L_109)
	.align		4
.L_109:
        /*0044*/ 	.word	index@(.nv.constant0._ZN7cutlass13device_kernelIN5flash19enable_sm80_to_sm89INS1_16FlashAttnFwdSm80INS1_25CollectiveMainloopFwdSm80ILi4ELi1ELb0EN4cute5tupleIJNS5_1CILi128EEENS7_ILi48EEENS7_ILi96EEEEEELi96ENS_10bfloat16_tEfNS_4arch4Sm80ELb0ELb1ELb1ELb0ELb1ELb0ELb1ELb0EEENS1_21CollectiveEpilogueFwdINS6_IJS8_SA_S9_EEENS6_IJNS7_ILi1EEESI_SI_EEESC_SE_Li128ELb0ELb1ELb0ELb0EEENS1_19SingleTileSchedulerILb0ELb0ELb1ELi128EEEEEEEEEvNT_6ParamsE)
        /*0048*/ 	.short	0x0210
        /*004a*/ 	.short	0x0418


	//----- nvinfo : EIATTR_SW_WAR
	.align		4
.L_110:
        /*004c*/ 	.byte	0x04, 0x36
        /*004e*/ 	.short	(.L_112 - .L_111)
.L_111:
        /*0050*/ 	.word	0x00000008
.L_112:


//--------------------- .nv.info._ZN7cutlass13device_kernelIN5flash19enable_sm80_to_sm89INS1_16FlashAttnFwdSm80INS1_25CollectiveMainloopFwdSm80ILi4ELi1ELb0EN4cute5tupleIJNS5_1CILi128EEENS7_ILi48EEENS7_ILi96EEEEEELi96ENS_10bfloat16_tEfNS_4arch4Sm80ELb0ELb1ELb1ELb1ELb1ELb0ELb1ELb0EEENS1_21CollectiveEpilogueFwdINS6_IJS8_SA_S9_EEENS6_IJNS7_ILi1EEESI_SI_EEESC_SE_Li128ELb1ELb1ELb0ELb0EEENS1_19SingleTileSchedulerILb1ELb0ELb1ELi128EEEEEEEEEvNT_6ParamsE --------------------------
	.section	.nv.info._ZN7cutlass13device_kernelIN5flash19enable_sm80_to_sm89INS1_16FlashAttnFwdSm80INS1_25CollectiveMainloopFwdSm80ILi4ELi1ELb0EN4cute5tupleIJNS5_1CILi128EEENS7_ILi48EEENS7_ILi96EEEEEELi96ENS_10bfloat16_tEfNS_4arch4Sm80ELb0ELb1ELb1ELb1ELb1ELb0ELb1ELb0EEENS1_21CollectiveEpilogueFwdINS6_IJS8_SA_S9_EEENS6_IJNS7_ILi1EEESI_SI_EEESC_SE_Li128ELb1ELb1ELb0ELb0EEENS1_19SingleTileSchedulerILb1ELb0ELb1ELi128EEEEEEEEEvNT_6ParamsE,"",@"SHT_CUDA_INFO"
	.sectionflags	@""
	.align	4


	//----- nvinfo : EIATTR_CUDA_API_VERSION
	.align		4
        /*0000*/ 	.byte	0x04, 0x37
        /*0002*/ 	.short	(.L_114 - .L_113)
.L_113:
        /*0004*/ 	.word	0x00000082


	//----- nvinfo : EIATTR_KPARAM_INFO
	.align		4
.L_114:
        /*0008*/ 	.byte	0x04, 0x17
        /*000a*/ 	.short	(.L_116 - .L_115)
.L_115:
        /*000c*/ 	.word	0x00000000
        /*0010*/ 	.short	0x0000
        /*0012*/ 	.short	0x0000
        /*0014*/ 	.byte	0x00, 0xf0, 0x61, 0x10


	//----- nvinfo : EIATTR_SPARSE_MMA_MASK
	.align		4
.L_116:
        /*0018*/ 	.byte	0x03, 0x50
        /*001a*/ 	.short	0x0000


	//----- nvinfo : EIATTR_MAXREG_COUNT
	.align		4
        /*001c*/ 	.byte	0x03, 0x1b
        /*001e*/ 	.short	0x00ff


	//----- nvinfo : EIATTR_MERCURY_ISA_VERSION
	.align		4
        /*0020*/ 	.byte	0x03, 0x5f
        /*0022*/ 	.short	0x0101


	//----- nvinfo : EIATTR_EXIT_INSTR_OFFSETS
	.align		4
        /*0024*/ 	.byte	0x04, 0x1c
        /*0026*/ 	.short	(.L_118 - .L_117)


	//   ....[0]....
.L_117:
        /*0028*/ 	.word	0x00000010


	//----- nvinfo : EIATTR_MAX_THREADS
	.align		4
.L_118:
        /*002c*/ 	.byte	0x04, 0x05
        /*002e*/ 	.short	(.L_120 - .L_119)
.L_119:
        /*0030*/ 	.word	0x00000080
        /*0034*/ 	.word	0x00000001
        /*0038*/ 	.word	0x00000001


	//----- nvinfo : EIATTR_CBANK_PARAM_SIZE
	.align		4
.L_120:
        /*003c*/ 	.byte	0x03, 0x19
        /*003e*/ 	.short	0x0418


	//----- nvinfo : EIATTR_PARAM_CBANK
	.align		4
        /*0040*/ 	.byte	0x04, 0x0a
        /*0042*/ 	.short	(.L_122 - .L_121)
	.align		4
.L_121:
        /*0044*/ 	.word	index@(.nv.constant0._ZN7cutlass13device_kernelIN5flash19enable_sm80_to_sm89INS1_16FlashAttnFwdSm80INS1_25CollectiveMainloopFwdSm80ILi4ELi1ELb0EN4cute5tupleIJNS5_1CILi128EEENS7_ILi48EEENS7_ILi96EEEEEELi96ENS_10bfloat16_tEfNS_4arch4Sm80ELb0ELb1ELb1ELb1ELb1ELb0ELb1ELb0EEENS1_21CollectiveEpilogueFwdINS6_IJS8_SA_S9_EEENS6_IJNS7_ILi1EEESI_SI_EEESC_SE_Li128ELb1ELb1ELb0ELb0EEENS1_19SingleTileSchedulerILb1ELb0ELb1ELi128EEEEEEEEEvNT_6ParamsE)
        /*0048*/ 	.short	0x0210
        /*004a*/ 	.short	0x0418


	//----- nvinfo : EIATTR_SW_WAR
	.align		4
.L_122:
        /*004c*/ 	.byte	0x04, 0x36
        /*004e*/ 	.short	(.L_124 - .L_123)
.L_123:
        /*0050*/ 	.word	0x00000008
.L_124:


//--------------------- .nv.info._ZN7cutlass13device_kernelIN5flash19enable_sm80_to_sm89INS1_16FlashAttnFwdSm80INS1_25CollectiveMainloopFwdSm80ILi4ELi1ELb0EN4cute5tupleIJNS5_1CILi128EEENS7_ILi48EEENS7_ILi96EEEEEELi96ENS_10bfloat16_tEfNS_4arch4Sm80ELb0ELb1ELb1ELb1ELb1ELb1ELb1ELb0EEENS1_21CollectiveEpilogueFwdINS6_IJS8_SA_S9_EEENS6_IJNS7_ILi1EEESI_SI_EEESC_SE_Li128ELb1ELb1ELb0ELb0EEENS1_19SingleTileSchedulerILb1ELb0ELb1ELi128EEEEEEEEEvNT_6ParamsE --------------------------
	.section	.nv.info._ZN7cutlass13device_kernelIN5flash19enable_sm80_to_sm89INS1_16FlashAttnFwdSm80INS1_25CollectiveMainloopFwdSm80ILi4ELi1ELb0EN4cute5tupleIJNS5_1CILi128EEENS7_ILi48EEENS7_ILi96EEEEEELi96ENS_10bfloat16_tEfNS_4arch4Sm80ELb0ELb1ELb1ELb1ELb1ELb1ELb1ELb0EEENS1_21CollectiveEpilogueFwdINS6_IJS8_SA_S9_EEENS6_IJNS7_ILi1EEESI_SI_EEESC_SE_Li128ELb1ELb1ELb0ELb0EEENS1_19SingleTileSchedulerILb1ELb0ELb1ELi128EEEEEEEEEvNT_6ParamsE,"",@"SHT_CUDA_INFO"
	.sectionflags	@""
	.align	4


	//----- nvinfo : EIATTR_CUDA_API_VERSION
	.align		4
        /*0000*/ 	.byte	0x04, 0x37
        /*0002*/ 	.short	(.L_126 - .L_125)
.L_125:
        /*0004*/ 	.word	0x00000082


	//----- nvinfo : EIATTR_KPARAM_INFO
	.align		4
.L_126:
        /*0008*/ 	.byte	0x04, 0x17
        /*000a*/ 	.short	(.L_128 - .L_127)
.L_127:
        /*000c*/ 	.word	0x00000000
        /*0010*/ 	.short	0x0000
        /*0012*/ 	.short	0x0000
        /*0014*/ 	.byte	0x00, 0xf0, 0x61, 0x10


	//----- nvinfo : EIATTR_SPARSE_MMA_MASK
	.align		4
.L_128:
        /*0018*/ 	.byte	0x03, 0x50
        /*001a*/ 	.short	0x0000


	//----- nvinfo : EIATTR_MAXREG_COUNT
	.align		4
        /*001c*/ 	.byte	0x03, 0x1b
        /*001e*/ 	.short	0x00ff


	//----- nvinfo : EIATTR_MERCURY_ISA_VERSION
	.align		4
        /*0020*/ 	.byte	0x03, 0x5f
        /*0022*/ 	.short	0x0101


	//----- nvinfo : EIATTR_EXIT_INSTR_OFFSETS
	.align		4
        /*0024*/ 	.byte	0x04, 0x1c
        /*0026*/ 	.short	(.L_130 - .L_129)


	//   ....[0]....
.L_129:
        /*0028*/ 	.word	0x00000010


	//----- nvinfo : EIATTR_MAX_THREADS
	.align		4
.L_130:
        /*002c*/ 	.byte	0x04, 0x05
        /*002e*/ 	.short	(.L_132 - .L_131)
.L_131:
        /*0030*/ 	.word	0x00000080
        /*0034*/ 	.word	0x00000001
        /*0038*/ 	.word	0x00000001


	//----- nvinfo : EIATTR_CBANK_PARAM_SIZE
	.align		4
.L_132:
        /*003c*/ 	.byte	0x03, 0x19
        /*003e*/ 	.short	0x0418


	//----- nvinfo : EIATTR_PARAM_CBANK
	.align		4
        /*0040*/ 	.byte	0x04, 0x0a
        /*0042*/ 	.short	(.L_134 - .L_133)
	.align		4
.L_133:
        /*0044*/ 	.word	index@(.nv.constant0._ZN7cutlass13device_kernelIN5flash19enable_sm80_to_sm89INS1_16FlashAttnFwdSm80INS1_25CollectiveMainloopFwdSm80ILi4ELi1ELb0EN4cute5tupleIJNS5_1CILi128EEENS7_ILi48EEENS7_ILi96EEEEEELi96ENS_10bfloat16_tEfNS_4arch4Sm80ELb0ELb1ELb1ELb1ELb1ELb1ELb1ELb0EEENS1_21CollectiveEpilogueFwdINS6_IJS8_SA_S9_EEENS6_IJNS7_ILi1EEESI_SI_EEESC_SE_Li128ELb1ELb1ELb0ELb0EEENS1_19SingleTileSchedulerILb1ELb0ELb1ELi128EEEEEEEEEvNT_6ParamsE)
        /*0048*/ 	.short	0x0210
        /*004a*/ 	.short	0x0418


	//----- nvinfo : EIATTR_SW_WAR
	.align		4
.L_134:
        /*004c*/ 	.byte	0x04, 0x36
        /*004e*/ 	.short	(.L_136 - .L_135)
.L_135:
        /*0050*/ 	.word	0x00000008
.L_136:


//--------------------- .nv.info._ZN7cutlass13device_kernelIN5flash19enable_sm80_to_sm89INS1_16FlashAttnFwdSm80INS1_25CollectiveMainloopFwdSm80ILi4ELi1ELb0EN4cute5tupleIJNS5_1CILi128EEENS7_ILi64EEENS7_ILi96EEEEEELi96ENS_10bfloat16_tEfNS_4arch4Sm80ELb1ELb0ELb1ELb0ELb1ELb0ELb1ELb0EEENS1_21CollectiveEpilogueFwdINS6_IJS8_SA_S9_EEENS6_IJNS7_ILi1EEESI_SI_EEESC_SE_Li128ELb0ELb1ELb0ELb0EEENS1_30DynamicPersistentTileSchedulerILi128ELi128ELb0ELb1ELb0EEEEEEEEEvNT_6ParamsE --------------------------
	.section	.nv.info._ZN7cutlass13device_kernelIN5flash19enable_sm80_to_sm89INS1_16FlashAttnFwdSm80INS1_25CollectiveMainloopFwdSm80ILi4ELi1ELb0EN4cute5tupleIJNS5_1CILi128EEENS7_ILi64EEENS7_ILi96EEEEEELi96ENS_10bfloat16_tEfNS_4arch4Sm80ELb1ELb0ELb1ELb0ELb1ELb0ELb1ELb0EEENS1_21CollectiveEpilogueFwdINS6_IJS8_SA_S9_EEENS6_IJNS7_ILi1EEESI_SI_EEESC_SE_Li128ELb0ELb1ELb0ELb0EEENS1_30DynamicPersistentTileSchedulerILi128ELi128ELb0ELb1ELb0EEEEEEEEEvNT_6ParamsE,"",@"SHT_CUDA_INFO"
	.sectionflags	@""
	.align	4


	//----- nvinfo : EIATTR_CUDA_API_VERSION
	.align		4
        /*0000*/ 	.byte	0x04, 0x37
        /*0002*/ 	.short	(.L_138 - .L_137)
.L_137:
        /*0004*/ 	.word	0x00000082


	//----- nvinfo : EIATTR_KPARAM_INFO
	.align		4
.L_138:
        /*0008*/ 	.byte	0x04, 0x17
        /*000a*/ 	.short	(.L_140 - .L_139)
.L_139:
        /*000c*/ 	.word	0x00000000
        /*0010*/ 	.short	0x0000
        /*0012*/ 	.short	0x0000
        /*0014*/ 	.byte	0x00, 0xf0, 0xa1, 0x10


	//----- nvinfo : EIATTR_SPARSE_MMA_MASK
	.align		4
.L_140:
        /*0018*/ 	.byte	0x03, 0x50
        /*001a*/ 	.short	0x0000


	//----- nvinfo : EIATTR_MAXREG_COUNT
	.align		4
        /*001c*/ 	.byte	0x03, 0x1b
        /*001e*/ 	.short	0x00ff


	//----- nvinfo : EIATTR_MERCURY_ISA_VERSION
	.align		4
        /*0020*/ 	.byte	0x03, 0x5f
        /*0022*/ 	.short	0x0101


	//----- nvinfo : EIATTR_EXIT_INSTR_OFFSETS
	.align		4
        /*0024*/ 	.byte	0x04, 0x1c
        /*0026*/ 	.short	(.L_142 - .L_141)


	//   ....[0]....
.L_141:
        /*0028*/ 	.word	0x00000010


	//----- nvinfo : EIATTR_MAX_THREADS
	.align		4
.L_142:
        /*002c*/ 	.byte	0x04, 0x05
        /*002e*/ 	.short	(.L_144 - .L_143)
.L_143:
        /*0030*/ 	.word	0x00000080
        /*0034*/ 	.word	0x00000001
        /*0038*/ 	.word	0x00000001


	//----- nvinfo : EIATTR_CBANK_PARAM_SIZE
	.align		4
.L_144:
        /*003c*/ 	.byte	0x03, 0x19
        /*003e*/ 	.short	0x0428


	//----- nvinfo : EIATTR_PARAM_CBANK
	.align		4
        /*0040*/ 	.byte	0x04, 0x0a
        /*0042*/ 	.short	(.L_146 - .L_145)
	.align		4
.L_145:
        /*0044*/ 	.word	index@(.nv.constant0._ZN7cutlass13device_kernelIN5flash19enable_sm80_to_sm89INS1_16FlashAttnFwdSm80INS1_25CollectiveMainloopFwdSm80ILi4ELi1ELb0EN4cute5tupleIJNS5_1CILi128EEENS7_ILi64EEENS7_ILi96EEEEEELi96ENS_10bfloat16_tEfNS_4arch4Sm80ELb1ELb0ELb1ELb0ELb1ELb0ELb1ELb0EEENS1_21CollectiveEpilogueFwdINS6_IJS8_SA_S9_EEENS6_IJNS7_ILi1EEESI_SI_EEESC_SE_Li128ELb0ELb1ELb0ELb0EEENS1_30DynamicPersistentTileSchedulerILi128ELi128ELb0ELb1ELb0EEEEEEEEEvNT_6ParamsE)
        /*0048*/ 	.short	0x0210
        /*004a*/ 	.short	0x0428


	//----- nvinfo : EIATTR_SW_WAR
	.align		4
.L_146:
        /*004c*/ 	.byte	0x04, 0x36
        /*004e*/ 	.short	(.L_148 - .L_147)
.L_147:
        /*0050*/ 	.word	0x00000008
.L_148:


//--------------------- .nv.info._ZN7cutlass13device_kernelIN5flash19enable_sm80_to_sm89INS1_16FlashAttnFwdSm80INS1_25CollectiveMainloopFwdSm80ILi4ELi1ELb0EN4cute5tupleIJNS5_1CILi128EEENS7_ILi64EEENS7_ILi96EEEEEELi96ENS_10bfloat16_tEfNS_4arch4Sm80ELb1ELb0ELb1ELb1ELb1ELb0ELb1ELb0EEENS1_21CollectiveEpilogueFwdINS6_IJS8_SA_S9_EEENS6_IJNS7_ILi1EEESI_SI_EEESC_SE_Li128ELb1ELb1ELb0ELb0EEENS1_19SingleTileSchedulerILb1ELb0ELb1ELi128EEEEEEEEEvNT_6ParamsE --------------------------
	.section	.nv.info._ZN7cutlass13device_kernelIN5flash19enable_sm80_to_sm89INS1_16FlashAttnFwdSm80INS1_25CollectiveMainloopFwdSm80ILi4ELi1ELb0EN4cute5tupleIJNS5_1CILi128EEENS7_ILi64EEENS7_ILi96EEEEEELi96ENS_10bfloat16_tEfNS_4arch4Sm80ELb1ELb0ELb1ELb1ELb1ELb0ELb1ELb0EEENS1_21CollectiveEpilogueFwdINS6_IJS8_SA_S9_EEENS6_IJNS7_ILi1EEESI_SI_EEESC_SE_Li128ELb1ELb1ELb0ELb0EEENS1_19SingleTileSchedulerILb1ELb0ELb1ELi128EEEEEEEEEvNT_6ParamsE,"",@"SHT_CUDA_INFO"
	.sectionflags	@""
	.align	4


	//----- nvinfo : EIATTR_CUDA_API_VERSION
	.align		4
        /*0000*/ 	.byte	0x04, 0x37
        /*0002*/ 	.short	(.L_150 - .L_149)
.L_149:
        /*0004*/ 	.word	0x00000082


	//----- nvinfo : EIATTR_KPARAM_INFO
	.align		4
.L_150:
        /*0008*/ 	.byte	0x04, 0x17
        /*000a*/ 	.short	(.L_152 - .L_151)
.L_151:
        /*000c*/ 	.word	0x00000000
        /*0010*/ 	.short	0x0000
        /*0012*/ 	.short	0x0000
        /*0014*/ 	.byte	0x00, 0xf0, 0x61, 0x10


	//----- nvinfo : EIATTR_SPARSE_MMA_MASK
	.align		4
.L_152:
        /*0018*/ 	.byte	0x03, 0x50
        /*001a*/ 	.short	0x0000


	//----- nvinfo : EIATTR_MAXREG_COUNT
	.align		4
        /*001c*/ 	.byte	0x03, 0x1b
        /*001e*/ 	.short	0x00ff


	//----- nvinfo : EIATTR_MERCURY_ISA_VERSION
	.align		4
        /*0020*/ 	.byte	0x03, 0x5f
        /*0022*/ 	.short	0x0101


	//----- nvinfo : EIATTR_EXIT_INSTR_OFFSETS
	.align		4
        /*0024*/ 	.byte	0x04, 0x1c
        /*0026*/ 	.short	(.L_154 - .L_153)


	//   ....[0]....
.L_153:
        /*0028*/ 	.word	0x00000010


	//----- nvinfo : EIATTR_MAX_THREADS
	.align		4
.L_154:
        /*002c*/ 	.byte	0x04, 0x05
        /*002e*/ 	.short	(.L_156 - .L_155)
.L_155:
        /*0030*/ 	.word	0x00000080
        /*0034*/ 	.word	0x00000001
        /*0038*/ 	.word	0x00000001


	//----- nvinfo : EIATTR_CBANK_PARAM_SIZE
	.align		4
.L_156:
        /*003c*/ 	.byte	0x03, 0x19
        /*003e*/ 	.short	0x0418


	//----- nvinfo : EIATTR_PARAM_CBANK
	.align		4
        /*0040*/ 	.byte	0x04, 0x0a
        /*0042*/ 	.short	(.L_158 - .L_157)
	.align		4
.L_157:
        /*0044*/ 	.word	index@(.nv.constant0._ZN7cutlass13device_kernelIN5flash19enable_sm80_to_sm89INS1_16FlashAttnFwdSm80INS1_25CollectiveMainloopFwdSm80ILi4ELi1ELb0EN4cute5tupleIJNS5_1CILi128EEENS7_ILi64EEENS7_ILi96EEEEEELi96ENS_10bfloat16_tEfNS_4arch4Sm80ELb1ELb0ELb1ELb1ELb1ELb0ELb1ELb0EEENS1_21CollectiveEpilogueFwdINS6_IJS8_SA_S9_EEENS6_IJNS7_ILi1EEESI_SI_EEESC_SE_Li128ELb1ELb1ELb0ELb0EEENS1_19SingleTileSchedulerILb1ELb0ELb1ELi128EEEEEEEEEvNT_6ParamsE)
        /*0048*/ 	.short	0x0210
        /*004a*/ 	.short	0x0418


	//----- nvinfo : EIATTR_SW_WAR
	.align		4
.L_158:
        /*004c*/ 	.byte	0x04, 0x36
        /*004e*/ 	.short	(.L_160 - .L_159)
.L_159:
        /*0050*/ 	.word	0x00000008
.L_160:


//--------------------- .nv.info._ZN7cutlass13device_kernelIN5flash19enable_sm80_to_sm89INS1_16FlashAttnFwdSm80INS1_25CollectiveMainloopFwdSm80ILi4ELi1ELb0EN4cute5tupleIJNS5_1CILi128EEENS7_ILi64EEENS7_ILi96EEEEEELi96ENS_10bfloat16_tEfNS_4arch4Sm80ELb1ELb0ELb1ELb1ELb1ELb1ELb1ELb0EEENS1_21CollectiveEpilogueFwdINS6_IJS8_SA_S9_EEENS6_IJNS7_ILi1EEESI_SI_EEESC_SE_Li128ELb1ELb1ELb0ELb0EEENS1_19SingleTileSchedulerILb1ELb0ELb1ELi128EEEEEEEEEvNT_6ParamsE --------------------------
	.section	.nv.info._ZN7cutlass13device_kernelIN5flash19enable_sm80_to_sm89INS1_16FlashAttnFwdSm80INS1_25CollectiveMainloopFwdSm80ILi4ELi1ELb0EN4cute5tupleIJNS5_1CILi128EEENS7_ILi64EEENS7_ILi96EEEEEELi96ENS_10bfloat16_tEfNS_4arch4Sm80ELb1ELb0ELb1ELb1ELb1ELb1ELb1ELb0EEENS1_21CollectiveEpilogueFwdINS6_IJS8_SA_S9_EEENS6_IJNS7_ILi1EEESI_SI_EEESC_SE_Li128ELb1ELb1ELb0ELb0EEENS1_19SingleTileSchedulerILb1ELb0ELb1ELi128EEEEEEEEEvNT_6ParamsE,"",@"SHT_CUDA_INFO"
	.sectionflags	@""
	.align	4


	//----- nvinfo : EIATTR_CUDA_API_VERSION
	.align		4
        /*0000*/ 	.byte	0x04, 0x37
        /*0002*/ 	.short	(.L_162 - .L_161)
.L_161:
        /*0004*/ 	.word	0x00000082


	//----- nvinfo : EIATTR_KPARAM_INFO
	.align		4
.L_162:
        /*0008*/ 	.byte	0x04, 0x17
        /*000a*/ 	.short	(.L_164 - .L_163)
.L_163:
        /*000c*/ 	.word	0x00000000
        /*0010*/ 	.short	0x0000
        /*0012*/ 	.short	0x0000
        /*0014*/ 	.byte	0x00, 0xf0, 0x61, 0x10


	//----- nvinfo : EIATTR_SPARSE_MMA_MASK
	.align		4
.L_164:
        /*0018*/ 	.byte	0x03, 0x50
        /*001a*/ 	.short	0x0000


	//----- nvinfo : EIATTR_MAXREG_COUNT
	.align		4
        /*001c*/ 	.byte	0x03, 0x1b
        /*001e*/ 	.short	0x00ff


	//----- nvinfo : EIATTR_MERCURY_ISA_VERSION
	.align		4
        /*0020*/ 	.byte	0x03, 0x5f
        /*0022*/ 	.short	0x0101


	//----- nvinfo : EIATTR_EXIT_INSTR_OFFSETS
	.align		4
        /*0024*/ 	.byte	0x04, 0x1c
        /*0026*/ 	.short	(.L_166 - .L_165)


	//   ....[0]....
.L_165:
        /*0028*/ 	.word	0x00000010


	//----- nvinfo : EIATTR_MAX_THREADS
	.align		4
.L_166:
        /*002c*/ 	.byte	0x04, 0x05
        /*002e*/ 	.short	(.L_168 - .L_167)
.L_167:
        /*0030*/ 	.word	0x00000080
        /*0034*/ 	.word	0x00000001
        /*0038*/ 	.word	0x00000001


	//----- nvinfo : EIATTR_CBANK_PARAM_SIZE
	.align		4
.L_168:
        /*003c*/ 	.byte	0x03, 0x19
        /*003e*/ 	.short	0x0418


	//----- nvinfo : EIATTR_PARAM_CBANK
	.align		4
        /*0040*/ 	.byte	0x04, 0x0a
        /*0042*/ 	.short	(.L_170 - .L_169)
	.align		4
.L_169:
        /*0044*/ 	.word	index@(.nv.constant0._ZN7cutlass13device_kernelIN5flash19enable_sm80_to_sm89INS1_16FlashAttnFwdSm80INS1_25CollectiveMainloopFwdSm80ILi4ELi1ELb0EN4cute5tupleIJNS5_1CILi128EEENS7_ILi64EEENS7_ILi96EEEEEELi96ENS_10bfloat16_tEfNS_4arch4Sm80ELb1ELb0ELb1ELb1ELb1ELb1ELb1ELb0EEENS1_21CollectiveEpilogueFwdINS6_IJS8_SA_S9_EEENS6_IJNS7_ILi1EEESI_SI_EEESC_SE_Li128ELb1ELb1ELb0ELb0EEENS1_19SingleTileSchedulerILb1ELb0ELb1ELi128EEEEEEEEEvNT_6ParamsE)
        /*0048*/ 	.short	0x0210
        /*004a*/ 	.short	0x0418


	//----- nvinfo : EIATTR_SW_WAR
	.align		4
.L_170:
        /*004c*/ 	.byte	0x04, 0x36
        /*004e*/ 	.short	(.L_172 - .L_171)
.L_171:
        /*0050*/ 	.word	0x00000008
.L_172:


//--------------------- .nv.callgraph             --------------------------
	.section	.nv.callgraph,"",@"SHT_CUDA_CALLGRAPH"
	.align	4
	.sectionentsize	8
	.align		4
        /*0000*/ 	.word	0x00000000
	.align		4
        /*0004*/ 	.word	0xffffffff
	.align		4
        /*0008*/ 	.word	0x00000000
	.align		4
        /*000c*/ 	.word	0xfffffffe
	.align		4
        /*0010*/ 	.word	0x00000000
	.align		4
        /*0014*/ 	.word	0xfffffffd
	.align		4
        /*0018*/ 	.word	0x00000000
	.align		4
        /*001c*/ 	.word	0xfffffffc


//--------------------- .nv.constant4             --------------------------
	.section	.nv.constant4,"a",@progbits
	.align	8
	.align		8
.nv.constant4:
        /*0000*/ 	.dword	_ZN79_INTERNAL_b10f9c58_43_flash_fwd_hdim96_bf16_paged_softcap_sm80_cu_21e1f8cb_36734cuda3std3__45__cpo5beginE
	.align		8
        /*0008*/ 	.dword	_ZN79_INTERNAL_b10f9c58_43_flash_fwd_hdim96_bf16_paged_softcap_sm80_cu_21e1f8cb_36734cuda3std3__45__cpo3endE
	.align		8
        /*0010*/ 	.dword	_ZN79_INTERNAL_b10f9c58_43_flash_fwd_hdim96_bf16_paged_softcap_sm80_cu_21e1f8cb_36734cuda3std3__45__cpo6cbeginE
	.align		8
        /*0018*/ 	.dword	_ZN79_INTERNAL_b10f9c58_43_flash_fwd_hdim96_bf16_paged_softcap_sm80_cu_21e1f8cb_36734cuda3std3__45__cpo4cendE
	.align		8
        /*0020*/ 	.dword	_ZN79_INTERNAL_b10f9c58_43_flash_fwd_hdim96_bf16_paged_softcap_sm80_cu_21e1f8cb_36734cuda3std3__481_GLOBAL__N__b10f9c58_43_flash_fwd_hdim96_bf16_paged_softcap_sm80_cu_21e1f8cb_36736ignoreE
	.align		8
        /*0028*/ 	.dword	_ZN79_INTERNAL_b10f9c58_43_flash_fwd_hdim96_bf16_paged_softcap_sm80_cu_21e1f8cb_36734cuda3std3__419piecewise_constructE
	.align		8
        /*0030*/ 	.dword	_ZN79_INTERNAL_b10f9c58_43_flash_fwd_hdim96_bf16_paged_softcap_sm80_cu_21e1f8cb_36734cuda3std3__48in_placeE
	.align		8
        /*0038*/ 	.dword	_ZN79_INTERNAL_b10f9c58_43_flash_fwd_hdim96_bf16_paged_softcap_sm80_cu_21e1f8cb_36734cuda3std6ranges3__45__cpo4swapE
	.align		8
        /*0040*/ 	.dword	_ZN79_INTERNAL_b10f9c58_43_flash_fwd_hdim96_bf16_paged_softcap_sm80_cu_21e1f8cb_36734cuda3std6ranges3__45__cpo9iter_moveE
	.align		8
        /*0048*/ 	.dword	_ZN79_INTERNAL_b10f9c58_43_flash_fwd_hdim96_bf16_paged_softcap_sm80_cu_21e1f8cb_36734cute7productE
	.align		8
        /*0050*/ 	.dword	_ZN79_INTERNAL_b10f9c58_43_flash_fwd_hdim96_bf16_paged_softcap_sm80_cu_21e1f8cb_36734cute1_E


//--------------------- .text._ZN7cutlass13device_kernelIN5flash19enable_sm80_to_sm89INS1_16FlashAttnFwdSm80INS1_25CollectiveMainloopFwdSm80ILi4ELi1ELb0EN4cute5tupleIJNS5_1CILi128EEENS7_ILi64EEENS7_ILi96EEEEEELi96ENS_10bfloat16_tEfNS_4arch4Sm80ELb0ELb0ELb1ELb0ELb1ELb0ELb1ELb0EEENS1_21CollectiveEpilogueFwdINS6_IJS8_SA_S9_EEENS6_IJNS7_ILi1EEESI_SI_EEESC_SE_Li128ELb0ELb1ELb0ELb0EEENS1_19SingleTileSchedulerILb0ELb0ELb1ELi128EEEEEEEEEvNT_6ParamsE --------------------------
	.section	.text._ZN7cutlass13device_kernelIN5flash19enable_sm80_to_sm89INS1_16FlashAttnFwdSm80INS1_25CollectiveMainloopFwdSm80ILi4ELi1ELb0EN4cute5tupleIJNS5_1CILi128EEENS7_ILi64EEENS7_ILi96EEEEEELi96ENS_10bfloat16_tEfNS_4arch4Sm80ELb0ELb0ELb1ELb0ELb1ELb0ELb1ELb0EEENS1_21CollectiveEpilogueFwdINS6_IJS8_SA_S9_EEENS6_IJNS7_ILi1EEESI_SI_EEESC_SE_Li128ELb0ELb1ELb0ELb0EEENS1_19SingleTileSchedulerILb0ELb0ELb1ELi128EEEEEEEEEvNT_6ParamsE,"ax",@progbits
	.align	128
.text._ZN7cutlass13device_kernelIN5flash19enable_sm80_to_sm89INS1_16FlashAttnFwdSm80INS1_25CollectiveMainloopFwdSm80ILi4ELi1ELb0EN4cute5tupleIJNS5_1CILi128EEENS7_ILi64EEENS7_ILi96EEEEEELi96ENS_10bfloat16_tEfNS_4arch4Sm80ELb0ELb0ELb1ELb0ELb1ELb0ELb1ELb0EEENS1_21CollectiveEpilogueFwdINS6_IJS8_SA_S9_EEENS6_IJNS7_ILi1EEESI_SI_EEESC_SE_Li128ELb0ELb1ELb0ELb0EEENS1_19SingleTileSchedulerILb0ELb0ELb1ELi128EEEEEEEEEvNT_6ParamsE:
        .type           _ZN7cutlass13device_kernelIN5flash19enable_sm80_to_sm89INS1_16FlashAttnFwdSm80INS1_25CollectiveMainloopFwdSm80ILi4ELi1ELb0EN4cute5tupleIJNS5_1CILi128EEENS7_ILi64EEENS7_ILi96EEEEEELi96ENS_10bfloat16_tEfNS_4arch4Sm80ELb0ELb0ELb1ELb0ELb1ELb0ELb1ELb0EEENS1_21CollectiveEpilogueFwdINS6_IJS8_SA_S9_EEENS6_IJNS7_ILi1EEESI_SI_EEESC_SE_Li128ELb0ELb1ELb0ELb0EEENS1_19SingleTileSchedulerILb0ELb0ELb1ELi128EEEEEEEEEvNT_6ParamsE,@function
        .size           _ZN7cutlass13device_kernelIN5flash19enable_sm80_to_sm89INS1_16FlashAttnFwdSm80INS1_25CollectiveMainloopFwdSm80ILi4ELi1ELb0EN4cute5tupleIJNS5_1CILi128EEENS7_ILi64EEENS7_ILi96EEEEEELi96ENS_10bfloat16_tEfNS_4arch4Sm80ELb0ELb0ELb1ELb0ELb1ELb0ELb1ELb0EEENS1_21CollectiveEpilogueFwdINS6_IJS8_SA_S9_EEENS6_IJNS7_ILi1EEESI_SI_EEESC_SE_Li128ELb0ELb1ELb0ELb0EEENS1_19SingleTileSchedulerILb0ELb0ELb1ELi128EEEEEEEEEvNT_6ParamsE,(.L_x_9 - _ZN7cutlass13device_kernelIN5flash19enable_sm80_to_sm89INS1_16FlashAttnFwdSm80INS1_25CollectiveMainloopFwdSm80ILi4ELi1ELb0EN4cute5tupleIJNS5_1CILi128EEENS7_ILi64EEENS7_ILi96EEEEEELi96ENS_10bfloat16_tEfNS_4arch4Sm80ELb0ELb0ELb1ELb0ELb1ELb0ELb1ELb0EEENS1_21CollectiveEpilogueFwdINS6_IJS8_SA_S9_EEENS6_IJNS7_ILi1EEESI_SI_EEESC_SE_Li128ELb0ELb1ELb0ELb0EEENS1_19SingleTileSchedulerILb0ELb0ELb1ELi128EEEEEEEEEvNT_6ParamsE)
        .other          _ZN7cutlass13device_kernelIN5flash19enable_sm80_to_sm89INS1_16FlashAttnFwdSm80INS1_25CollectiveMainloopFwdSm80ILi4ELi1ELb0EN4cute5tupleIJNS5_1CILi128EEENS7_ILi64EEENS7_ILi96EEEEEELi96ENS_10bfloat16_tEfNS_4arch4Sm80ELb0ELb0ELb1ELb0ELb1ELb0ELb1ELb0EEENS1_21CollectiveEpilogueFwdINS6_IJS8_SA_S9_EEENS6_IJNS7_ILi1EEESI_SI_EEESC_SE_Li128ELb0ELb1ELb0ELb0EEENS1_19SingleTileSchedulerILb0ELb0ELb1ELi128EEEEEEEEEvNT_6ParamsE,@"STO_CUDA_ENTRY STV_DEFAULT"
_ZN7cutlass13device_kernelIN5flash19enable_sm80_to_sm89INS1_16FlashAttnFwdSm80INS1_25CollectiveMainloopFwdSm80ILi4ELi1ELb0EN4cute5tupleIJNS5_1CILi128EEENS7_ILi64EEENS7_ILi96EEEEEELi96ENS_10bfloat16_tEfNS_4arch4Sm80ELb0ELb0ELb1ELb0ELb1ELb0ELb1ELb0EEENS1_21CollectiveEpilogueFwdINS6_IJS8_SA_S9_EEENS6_IJNS7_ILi1EEESI_SI_EEESC_SE_Li128ELb0ELb1ELb0ELb0EEENS1_19SingleTileSchedulerILb0ELb0ELb1ELi128EEEEEEEEEvNT_6ParamsE:
[----:B------:R-:W-:Y:S01]  /*0000*/  LDC R1, c[0x0][0x28] ;  /* 0x00000a00ff017b82 */ /* 0x000fe20000000800 */
[----:B------:R-:W-:Y:S05]  /*0010*/  EXIT ;  /* 0x000000000000794d */ /* 0x000fea0003800000 */
.L_x_0:
[----:B------:R-:W-:-:S00]  /*0020*/  BRA `(.L_x_0) ;  /* 0xfffffffc00fc7947 */ /* 0x000fc0000383ffff */
[----:B------:R-:W-:-:S00]  /*0030*/  NOP ;  /* 0x0000000000007918 */ /* 0x000fc00000000000 */
        /* <DEDUP_REMOVED lines=12> */
.L_x_9:


//--------------------- .text._ZN7cutlass13device_kernelIN5flash19enable_sm80_to_sm89INS1_16FlashAttnFwdSm80INS1_25CollectiveMainloopFwdSm80ILi4ELi1ELb0EN4cute5tupleIJNS5_1CILi128EEENS7_ILi64EEENS7_ILi96EEEEEELi96ENS_10bfloat16_tEfNS_4arch4Sm80ELb0ELb0ELb1ELb1ELb1ELb0ELb1ELb0EEENS1_21CollectiveEpilogueFwdINS6_IJS8_SA_S9_EEENS6_IJNS7_ILi1EEESI_SI_EEESC_SE_Li128ELb1ELb1ELb0ELb0EEENS1_19SingleTileSchedulerILb1ELb0ELb1ELi128EEEEEEEEEvNT_6ParamsE --------------------------
	.section	.text._ZN7cutlass13device_kernelIN5flash19enable_sm80_to_sm89INS1_16FlashAttnFwdSm80INS1_25CollectiveMainloopFwdSm80ILi4ELi1ELb0EN4cute5tupleIJNS5_1CILi128EEENS7_ILi64EEENS7_ILi96EEEEEELi96ENS_10bfloat16_tEfNS_4arch4Sm80ELb0ELb0ELb1ELb1ELb1ELb0ELb1ELb0EEENS1_21CollectiveEpilogueFwdINS6_IJS8_SA_S9_EEENS6_IJNS7_ILi1EEESI_SI_EEESC_SE_Li128ELb1ELb1ELb0ELb0EEENS1_19SingleTileSchedulerILb1ELb0ELb1ELi128EEEEEEEEEvNT_6ParamsE,"ax",@progbits
	.align	128
.text._ZN7cutlass13device_kernelIN5flash19enable_sm80_to_sm89INS1_16FlashAttnFwdSm80INS1_25CollectiveMainloopFwdSm80ILi4ELi1ELb0EN4cute5tupleIJNS5_1CILi128EEENS7_ILi64EEENS7_ILi96EEEEEELi96ENS_10bfloat16_tEfNS_4arch4Sm80ELb0ELb0ELb1ELb1ELb1ELb0ELb1ELb0EEENS1_21CollectiveEpilogueFwdINS6_IJS8_SA_S9_EEENS6_IJNS7_ILi1EEESI_SI_EEESC_SE_Li128ELb1ELb1ELb0ELb0EEENS1_19SingleTileSchedulerILb1ELb0ELb1ELi128EEEEEEEEEvNT_6ParamsE:
        .type           _ZN7cutlass13device_kernelIN5flash19enable_sm80_to_sm89INS1_16FlashAttnFwdSm80INS1_25CollectiveMainloopFwdSm80ILi4ELi1ELb0EN4cute5tupleIJNS5_1CILi128EEENS7_ILi64EEENS7_ILi96EEEEEELi96ENS_10bfloat16_tEfNS_4arch4Sm80ELb0ELb0ELb1ELb1ELb1ELb0ELb1ELb0EEENS1_21CollectiveEpilogueFwdINS6_IJS8_SA_S9_EEENS6_IJNS7_ILi1EEESI_SI_EEESC_SE_Li128ELb1ELb1ELb0ELb0EEENS1_19SingleTileSchedulerILb1ELb0ELb1ELi128EEEEEEEEEvNT_6ParamsE,@function
        .size           _ZN7cutlass13device_kernelIN5flash19enable_sm80_to_sm89INS1_16FlashAttnFwdSm80INS1_25CollectiveMainloopFwdSm80ILi4ELi1ELb0EN4cute5tupleIJNS5_1CILi128EEENS7_ILi64EEENS7_ILi96EEEEEELi96ENS_10bfloat16_tEfNS_4arch4Sm80ELb0ELb0ELb1ELb1ELb1ELb0ELb1ELb0EEENS1_21CollectiveEpilogueFwdINS6_IJS8_SA_S9_EEENS6_IJNS7_ILi1EEESI_SI_EEESC_SE_Li128ELb1ELb1ELb0ELb0EEENS1_19SingleTileSchedulerILb1ELb0ELb1ELi128EEEEEEEEEvNT_6ParamsE,(.L_x_10 - _ZN7cutlass13device_kernelIN5flash19enable_sm80_to_sm89INS1_16FlashAttnFwdSm80INS1_25CollectiveMainloopFwdSm80ILi4ELi1ELb0EN4cute5tupleIJNS5_1CILi128EEENS7_ILi64EEENS7_ILi96EEEEEELi96ENS_10bfloat16_tEfNS_4arch4Sm80ELb0ELb0ELb1ELb1ELb1ELb0ELb1ELb0EEENS1_21CollectiveEpilogueFwdINS6_IJS8_SA_S9_EEENS6_IJNS7_ILi1EEESI_SI_EEESC_SE_Li128ELb1ELb1ELb0ELb0EEENS1_19SingleTileSchedulerILb1ELb0ELb1ELi128EEEEEEEEEvNT_6ParamsE)
        .other          _ZN7cutlass13device_kernelIN5flash19enable_sm80_to_sm89INS1_16FlashAttnFwdSm80INS1_25CollectiveMainloopFwdSm80ILi4ELi1ELb0EN4cute5tupleIJNS5_1CILi128EEENS7_ILi64EEENS7_ILi96EEEEEELi96ENS_10bfloat16_tEfNS_4arch4Sm80ELb0ELb0ELb1ELb1ELb1ELb0ELb1ELb0EEENS1_21CollectiveEpilogueFwdINS6_IJS8_SA_S9_EEENS6_IJNS7_ILi1EEESI_SI_EEESC_SE_Li128ELb1ELb1ELb0ELb0EEENS1_19SingleTileSchedulerILb1ELb0ELb1ELi128EEEEEEEEEvNT_6ParamsE,@"STO_CUDA_ENTRY STV_DEFAULT"
_ZN7cutlass13device_kernelIN5flash19enable_sm80_to_sm89INS1_16FlashAttnFwdSm80INS1_25CollectiveMainloopFwdSm80ILi4ELi1ELb0EN4cute5tupleIJNS5_1CILi128EEENS7_ILi64EEENS7_ILi96EEEEEELi96ENS_10bfloat16_tEfNS_4arch4Sm80ELb0ELb0ELb1ELb1ELb1ELb0ELb1ELb0EEENS1_21CollectiveEpilogueFwdINS6_IJS8_SA_S9_EEENS6_IJNS7_ILi1EEESI_SI_EEESC_SE_Li128ELb1ELb1ELb0ELb0EEENS1_19SingleTileSchedulerILb1ELb0ELb1ELi128EEEEEEEEEvNT_6ParamsE:
[----:B------:R-:W-:Y:S01]  /*0000*/  LDC R1, c[0x0][0x28] ;  /* 0x00000a00ff017b82 */ /* 0x000fe20000000800 */
[----:B------:R-:W-:Y:S05]  /*0010*/  EXIT ;  /* 0x000000000000794d */ /* 0x000fea0003800000 */
.L_x_1:
        /* <DEDUP_REMOVED lines=14> */
.L_x_10:


//--------------------- .text._ZN7cutlass13device_kernelIN5flash19enable_sm80_to_sm89INS1_16FlashAttnFwdSm80INS1_25CollectiveMainloopFwdSm80ILi4ELi1ELb0EN4cute5tupleIJNS5_1CILi128EEENS7_ILi64EEENS7_ILi96EEEEEELi96ENS_10bfloat16_tEfNS_4arch4Sm80ELb0ELb0ELb1ELb1ELb1ELb1ELb1ELb0EEENS1_21CollectiveEpilogueFwdINS6_IJS8_SA_S9_EEENS6_IJNS7_ILi1EEESI_SI_EEESC_SE_Li128ELb1ELb1ELb0ELb0EEENS1_19SingleTileSchedulerILb1ELb0ELb1ELi128EEEEEEEEEvNT_6ParamsE --------------------------
	.section	.text._ZN7cutlass13device_kernelIN5flash19enable_sm80_to_sm89INS1_16FlashAttnFwdSm80INS1_25CollectiveMainloopFwdSm80ILi4ELi1ELb0EN4cute5tupleIJNS5_1CILi128EEENS7_ILi64EEENS7_ILi96EEEEEELi96ENS_10bfloat16_tEfNS_4arch4Sm80ELb0ELb0ELb1ELb1ELb1ELb1ELb1ELb0EEENS1_21CollectiveEpilogueFwdINS6_IJS8_SA_S9_EEENS6_IJNS7_ILi1EEESI_SI_EEESC_SE_Li128ELb1ELb1ELb0ELb0EEENS1_19SingleTileSchedulerILb1ELb0ELb1ELi128EEEEEEEEEvNT_6ParamsE,"ax",@progbits
	.align	128
.text._ZN7cutlass13device_kernelIN5flash19enable_sm80_to_sm89INS1_16FlashAttnFwdSm80INS1_25CollectiveMainloopFwdSm80ILi4ELi1ELb0EN4cute5tupleIJNS5_1CILi128EEENS7_ILi64EEENS7_ILi96EEEEEELi96ENS_10bfloat16_tEfNS_4arch4Sm80ELb0ELb0ELb1ELb1ELb1ELb1ELb1ELb0EEENS1_21CollectiveEpilogueFwdINS6_IJS8_SA_S9_EEENS6_IJNS7_ILi1EEESI_SI_EEESC_SE_Li128ELb1ELb1ELb0ELb0EEENS1_19SingleTileSchedulerILb1ELb0ELb1ELi128EEEEEEEEEvNT_6ParamsE:
        .type           _ZN7cutlass13device_kernelIN5flash19enable_sm80_to_sm89INS1_16FlashAttnFwdSm80INS1_25CollectiveMainloopFwdSm80ILi4ELi1ELb0EN4cute5tupleIJNS5_1CILi128EEENS7_ILi64EEENS7_ILi96EEEEEELi96ENS_10bfloat16_tEfNS_4arch4Sm80ELb0ELb0ELb1ELb1ELb1ELb1ELb1ELb0EEENS1_21CollectiveEpilogueFwdINS6_IJS8_SA_S9_EEENS6_IJNS7_ILi1EEESI_SI_EEESC_SE_Li128ELb1ELb1ELb0ELb0EEENS1_19SingleTileSchedulerILb1ELb0ELb1ELi128EEEEEEEEEvNT_6ParamsE,@function
        .size           _ZN7cutlass13device_kernelIN5flash19enable_sm80_to_sm89INS1_16FlashAttnFwdSm80INS1_25CollectiveMainloopFwdSm80ILi4ELi1ELb0EN4cute5tupleIJNS5_1CILi128EEENS7_ILi64EEENS7_ILi96EEEEEELi96ENS_10bfloat16_tEfNS_4arch4Sm80ELb0ELb0ELb1ELb1ELb1ELb1ELb1ELb0EEENS1_21CollectiveEpilogueFwdINS6_IJS8_SA_S9_EEENS6_IJNS7_ILi1EEESI_SI_EEESC_SE_Li128ELb1ELb1ELb0ELb0EEENS1_19SingleTileSchedulerILb1ELb0ELb1ELi128EEEEEEEEEvNT_6ParamsE,(.L_x_11 - _ZN7cutlass13device_kernelIN5flash19enable_sm80_to_sm89INS1_16FlashAttnFwdSm80INS1_25CollectiveMainloopFwdSm80ILi4ELi1ELb0EN4cute5tupleIJNS5_1CILi128EEENS7_ILi64EEENS7_ILi96EEEEEELi96ENS_10bfloat16_tEfNS_4arch4Sm80ELb0ELb0ELb1ELb1ELb1ELb1ELb1ELb0EEENS1_21CollectiveEpilogueFwdINS6_IJS8_SA_S9_EEENS6_IJNS7_ILi1EEESI_SI_EEESC_SE_Li128ELb1ELb1ELb0ELb0EEENS1_19SingleTileSchedulerILb1ELb0ELb1ELi128EEEEEEEEEvNT_6ParamsE)
        .other          _ZN7cutlass13device_kernelIN5flash19enable_sm80_to_sm89INS1_16FlashAttnFwdSm80INS1_25CollectiveMainloopFwdSm80ILi4ELi1ELb0EN4cute5tupleIJNS5_1CILi128EEENS7_ILi64EEENS7_ILi96EEEEEELi96ENS_10bfloat16_tEfNS_4arch4Sm80ELb0ELb0ELb1ELb1ELb1ELb1ELb1ELb0EEENS1_21CollectiveEpilogueFwdINS6_IJS8_SA_S9_EEENS6_IJNS7_ILi1EEESI_SI_EEESC_SE_Li128ELb1ELb1ELb0ELb0EEENS1_19SingleTileSchedulerILb1ELb0ELb1ELi128EEEEEEEEEvNT_6ParamsE,@"STO_CUDA_ENTRY STV_DEFAULT"
_ZN7cutlass13device_kernelIN5flash19enable_sm80_to_sm89INS1_16FlashAttnFwdSm80INS1_25CollectiveMainloopFwdSm80ILi4ELi1ELb0EN4cute5tupleIJNS5_1CILi128EEENS7_ILi64EEENS7_ILi96EEEEEELi96ENS_10bfloat16_tEfNS_4arch4Sm80ELb0ELb0ELb1ELb1ELb1ELb1ELb1ELb0EEENS1_21CollectiveEpilogueFwdINS6_IJS8_SA_S9_EEENS6_IJNS7_ILi1EEESI_SI_EEESC_SE_Li128ELb1ELb1ELb0ELb0EEENS1_19SingleTileSchedulerILb1ELb0ELb1ELi128EEEEEEEEEvNT_6ParamsE:
[----:B------:R-:W-:Y:S01]  /*0000*/  LDC R1, c[0x0][0x28] ;  /* 0x00000a00ff017b82 */ /* 0x000fe20000000800 */
[----:B------:R-:W-:Y:S05]  /*0010*/  EXIT ;  /* 0x000000000000794d */ /* 0x000fea0003800000 */
.L_x_2:
        /* <DEDUP_REMOVED lines=14> */
.L_x_11:


//--------------------- .text._ZN7cutlass13device_kernelIN5flash19enable_sm80_to_sm89INS1_16FlashAttnFwdSm80INS1_25CollectiveMainloopFwdSm80ILi4ELi1ELb0EN4cute5tupleIJNS5_1CILi128EEENS7_ILi48EEENS7_ILi96EEEEEELi96ENS_10bfloat16_tEfNS_4arch4Sm80ELb0ELb1ELb1ELb0ELb1ELb0ELb1ELb0EEENS1_21CollectiveEpilogueFwdINS6_IJS8_SA_S9_EEENS6_IJNS7_ILi1EEESI_SI_EEESC_SE_Li128ELb0ELb1ELb0ELb0EEENS1_19SingleTileSchedulerILb0ELb0ELb1ELi128EEEEEEEEEvNT_6ParamsE --------------------------
	.section	.text._ZN7cutlass13device_kernelIN5flash19enable_sm80_to_sm89INS1_16FlashAttnFwdSm80INS1_25CollectiveMainloopFwdSm80ILi4ELi1ELb0EN4cute5tupleIJNS5_1CILi128EEENS7_ILi48EEENS7_ILi96EEEEEELi96ENS_10bfloat16_tEfNS_4arch4Sm80ELb0ELb1ELb1ELb0ELb1ELb0ELb1ELb0EEENS1_21CollectiveEpilogueFwdINS6_IJS8_SA_S9_EEENS6_IJNS7_ILi1EEESI_SI_EEESC_SE_Li128ELb0ELb1ELb0ELb0EEENS1_19SingleTileSchedulerILb0ELb0ELb1ELi128EEEEEEEEEvNT_6ParamsE,"ax",@progbits
	.align	128
.text._ZN7cutlass13device_kernelIN5flash19enable_sm80_to_sm89INS1_16FlashAttnFwdSm80INS1_25CollectiveMainloopFwdSm80ILi4ELi1ELb0EN4cute5tupleIJNS5_1CILi128EEENS7_ILi48EEENS7_ILi96EEEEEELi96ENS_10bfloat16_tEfNS_4arch4Sm80ELb0ELb1ELb1ELb0ELb1ELb0ELb1ELb0EEENS1_21CollectiveEpilogueFwdINS6_IJS8_SA_S9_EEENS6_IJNS7_ILi1EEESI_SI_EEESC_SE_Li128ELb0ELb1ELb0ELb0EEENS1_19SingleTileSchedulerILb0ELb0ELb1ELi128EEEEEEEEEvNT_6ParamsE:
        .type           _ZN7cutlass13device_kernelIN5flash19enable_sm80_to_sm89INS1_16FlashAttnFwdSm80INS1_25CollectiveMainloopFwdSm80ILi4ELi1ELb0EN4cute5tupleIJNS5_1CILi128EEENS7_ILi48EEENS7_ILi96EEEEEELi96ENS_10bfloat16_tEfNS_4arch4Sm80ELb0ELb1ELb1ELb0ELb1ELb0ELb1ELb0EEENS1_21CollectiveEpilogueFwdINS6_IJS8_SA_S9_EEENS6_IJNS7_ILi1EEESI_SI_EEESC_SE_Li128ELb0ELb1ELb0ELb0EEENS1_19SingleTileSchedulerILb0ELb0ELb1ELi128EEEEEEEEEvNT_6ParamsE,@function
        .size           _ZN7cutlass13device_kernelIN5flash19enable_sm80_to_sm89INS1_16FlashAttnFwdSm80INS1_25CollectiveMainloopFwdSm80ILi4ELi1ELb0EN4cute5tupleIJNS5_1CILi128EEENS7_ILi48EEENS7_ILi96EEEEEELi96ENS_10bfloat16_tEfNS_4arch4Sm80ELb0ELb1ELb1ELb0ELb1ELb0ELb1ELb0EEENS1_21CollectiveEpilogueFwdINS6_IJS8_SA_S9_EEENS6_IJNS7_ILi1EEESI_SI_EEESC_SE_Li128ELb0ELb1ELb0ELb0EEENS1_19SingleTileSchedulerILb0ELb0ELb1ELi128EEEEEEEEEvNT_6ParamsE,(.L_x_12 - _ZN7cutlass13device_kernelIN5flash19enable_sm80_to_sm89INS1_16FlashAttnFwdSm80INS1_25CollectiveMainloopFwdSm80ILi4ELi1ELb0EN4cute5tupleIJNS5_1CILi128EEENS7_ILi48EEENS7_ILi96EEEEEELi96ENS_10bfloat16_tEfNS_4arch4Sm80ELb0ELb1ELb1ELb0ELb1ELb0ELb1ELb0EEENS1_21CollectiveEpilogueFwdINS6_IJS8_SA_S9_EEENS6_IJNS7_ILi1EEESI_SI_EEESC_SE_Li128ELb0ELb1ELb0ELb0EEENS1_19SingleTileSchedulerILb0ELb0ELb1ELi128EEEEEEEEEvNT_6ParamsE)
        .other          _ZN7cutlass13device_kernelIN5flash19enable_sm80_to_sm89INS1_16FlashAttnFwdSm80INS1_25CollectiveMainloopFwdSm80ILi4ELi1ELb0EN4cute5tupleIJNS5_1CILi128EEENS7_ILi48EEENS7_ILi96EEEEEELi96ENS_10bfloat16_tEfNS_4arch4Sm80ELb0ELb1ELb1ELb0ELb1ELb0ELb1ELb0EEENS1_21CollectiveEpilogueFwdINS6_IJS8_SA_S9_EEENS6_IJNS7_ILi1EEESI_SI_EEESC_SE_Li128ELb0ELb1ELb0ELb0EEENS1_19SingleTileSchedulerILb0ELb0ELb1ELi128EEEEEEEEEvNT_6ParamsE,@"STO_CUDA_ENTRY STV_DEFAULT"
_ZN7cutlass13device_kernelIN5flash19enable_sm80_to_sm89INS1_16FlashAttnFwdSm80INS1_25CollectiveMainloopFwdSm80ILi4ELi1ELb0EN4cute5tupleIJNS5_1CILi128EEENS7_ILi48EEENS7_ILi96EEEEEELi96ENS_10bfloat16_tEfNS_4arch4Sm80ELb0ELb1ELb1ELb0ELb1ELb0ELb1ELb0EEENS1_21CollectiveEpilogueFwdINS6_IJS8_SA_S9_EEENS6_IJNS7_ILi1EEESI_SI_EEESC_SE_Li128ELb0ELb1ELb0ELb0EEENS1_19SingleTileSchedulerILb0ELb0ELb1ELi128EEEEEEEEEvNT_6ParamsE:
[----:B------:R-:W-:Y:S01]  /*0000*/  LDC R1, c[0x0][0x28] ;  /* 0x00000a00ff017b82 */ /* 0x000fe20000000800 */
[----:B------:R-:W-:Y:S05]  /*0010*/  EXIT ;  /* 0x000000000000794d */ /* 0x000fea0003800000 */
.L_x_3:
        /* <DEDUP_REMOVED lines=14> */
.L_x_12:


//--------------------- .text._ZN7cutlass13device_kernelIN5flash19enable_sm80_to_sm89INS1_16FlashAttnFwdSm80INS1_25CollectiveMainloopFwdSm80ILi4ELi1ELb0EN4cute5tupleIJNS5_1CILi128EEENS7_ILi48EEENS7_ILi96EEEEEELi96ENS_10bfloat16_tEfNS_4arch4Sm80ELb0ELb1ELb1ELb1ELb1ELb0ELb1ELb0EEENS1_21CollectiveEpilogueFwdINS6_IJS8_SA_S9_EEENS6_IJNS7_ILi1EEESI_SI_EEESC_SE_Li128ELb1ELb1ELb0ELb0EEENS1_19SingleTileSchedulerILb1ELb0ELb1ELi128EEEEEEEEEvNT_6ParamsE --------------------------
	.section	.text._ZN7cutlass13device_kernelIN5flash19enable_sm80_to_sm89INS1_16FlashAttnFwdSm80INS1_25CollectiveMainloopFwdSm80ILi4ELi1ELb0EN4cute5tupleIJNS5_1CILi128EEENS7_ILi48EEENS7_ILi96EEEEEELi96ENS_10bfloat16_tEfNS_4arch4Sm80ELb0ELb1ELb1ELb1ELb1ELb0ELb1ELb0EEENS1_21CollectiveEpilogueFwdINS6_IJS8_SA_S9_EEENS6_IJNS7_ILi1EEESI_SI_EEESC_SE_Li128ELb1ELb1ELb0ELb0EEENS1_19SingleTileSchedulerILb1ELb0ELb1ELi128EEEEEEEEEvNT_6ParamsE,"ax",@progbits
	.align	128
.text._ZN7cutlass13device_kernelIN5flash19enable_sm80_to_sm89INS1_16FlashAttnFwdSm80INS1_25CollectiveMainloopFwdSm80ILi4ELi1ELb0EN4cute5tupleIJNS5_1CILi128EEENS7_ILi48EEENS7_ILi96EEEEEELi96ENS_10bfloat16_tEfNS_4arch4Sm80ELb0ELb1ELb1ELb1ELb1ELb0ELb1ELb0EEENS1_21CollectiveEpilogueFwdINS6_IJS8_SA_S9_EEENS6_IJNS7_ILi1EEESI_SI_EEESC_SE_Li128ELb1ELb1ELb0ELb0EEENS1_19SingleTileSchedulerILb1ELb0ELb1ELi128EEEEEEEEEvNT_6ParamsE:
        .type           _ZN7cutlass13device_kernelIN5flash19enable_sm80_to_sm89INS1_16FlashAttnFwdSm80INS1_25CollectiveMainloopFwdSm80ILi4ELi1ELb0EN4cute5tupleIJNS5_1CILi128EEENS7_ILi48EEENS7_ILi96EEEEEELi96ENS_10bfloat16_tEfNS_4arch4Sm80ELb0ELb1ELb1ELb1ELb1ELb0ELb1ELb0EEENS1_21CollectiveEpilogueFwdINS6_IJS8_SA_S9_EEENS6_IJNS7_ILi1EEESI_SI_EEESC_SE_Li128ELb1ELb1ELb0ELb0EEENS1_19SingleTileSchedulerILb1ELb0ELb1ELi128EEEEEEEEEvNT_6ParamsE,@function
        .size           _ZN7cutlass13device_kernelIN5flash19enable_sm80_to_sm89INS1_16FlashAttnFwdSm80INS1_25CollectiveMainloopFwdSm80ILi4ELi1ELb0EN4cute5tupleIJNS5_1CILi128EEENS7_ILi48EEENS7_ILi96EEEEEELi96ENS_10bfloat16_tEfNS_4arch4Sm80ELb0ELb1ELb1ELb1ELb1ELb0ELb1ELb0EEENS1_21CollectiveEpilogueFwdINS6_IJS8_SA_S9_EEENS6_IJNS7_ILi1EEESI_SI_EEESC_SE_Li128ELb1ELb1ELb0ELb0EEENS1_19SingleTileSchedulerILb1ELb0ELb1ELi128EEEEEEEEEvNT_6ParamsE,(.L_x_13 - _ZN7cutlass13device_kernelIN5flash19enable_sm80_to_sm89INS1_16FlashAttnFwdSm80INS1_25CollectiveMainloopFwdSm80ILi4ELi1ELb0EN4cute5tupleIJNS5_1CILi128EEENS7_ILi48EEENS7_ILi96EEEEEELi96ENS_10bfloat16_tEfNS_4arch4Sm80ELb0ELb1ELb1ELb1ELb1ELb0ELb1ELb0EEENS1_21CollectiveEpilogueFwdINS6_IJS8_SA_S9_EEENS6_IJNS7_ILi1EEESI_SI_EEESC_SE_Li128ELb1ELb1ELb0ELb0EEENS1_19SingleTileSchedulerILb1ELb0ELb1ELi128EEEEEEEEEvNT_6ParamsE)
        .other          _ZN7cutlass13device_kernelIN5flash19enable_sm80_to_sm89INS1_16FlashAttnFwdSm80INS1_25CollectiveMainloopFwdSm80ILi4ELi1ELb0EN4cute5tupleIJNS5_1CILi128EEENS7_ILi48EEENS7_ILi96EEEEEELi96ENS_10bfloat16_tEfNS_4arch4Sm80ELb0ELb1ELb1ELb1ELb1ELb0ELb1ELb0EEENS1_21CollectiveEpilogueFwdINS6_IJS8_SA_S9_EEENS6_IJNS7_ILi1EEESI_SI_EEESC_SE_Li128ELb1ELb1ELb0ELb0EEENS1_19SingleTileSchedulerILb1ELb0ELb1ELi128EEEEEEEEEvNT_6ParamsE,@"STO_CUDA_ENTRY STV_DEFAULT"
_ZN7cutlass13device_kernelIN5flash19enable_sm80_to_sm89INS1_16FlashAttnFwdSm80INS1_25CollectiveMainloopFwdSm80ILi4ELi1ELb0EN4cute5tupleIJNS5_1CILi128EEENS7_ILi48EEENS7_ILi96EEEEEELi96ENS_10bfloat16_tEfNS_4arch4Sm80ELb0ELb1ELb1ELb1ELb1ELb0ELb1ELb0EEENS1_21CollectiveEpilogueFwdINS6_IJS8_SA_S9_EEENS6_IJNS7_ILi1EEESI_SI_EEESC_SE_Li128ELb1ELb1ELb0ELb0EEENS1_19SingleTileSchedulerILb1ELb0ELb1ELi128EEEEEEEEEvNT_6ParamsE:
[----:B------:R-:W-:Y:S01]  /*0000*/  LDC R1, c[0x0][0x28] ;  /* 0x00000a00ff017b82 */ /* 0x000fe20000000800 */
[----:B------:R-:W-:Y:S05]  /*0010*/  EXIT ;  /* 0x000000000000794d */ /* 0x000fea0003800000 */
.L_x_4:
        /* <DEDUP_REMOVED lines=14> */
.L_x_13:


//--------------------- .text._ZN7cutlass13device_kernelIN5flash19enable_sm80_to_sm89INS1_16FlashAttnFwdSm80INS1_25CollectiveMainloopFwdSm80ILi4ELi1ELb0EN4cute5tupleIJNS5_1CILi128EEENS7_ILi48EEENS7_ILi96EEEEEELi96ENS_10bfloat16_tEfNS_4arch4Sm80ELb0ELb1ELb1ELb1ELb1ELb1ELb1ELb0EEENS1_21CollectiveEpilogueFwdINS6_IJS8_SA_S9_EEENS6_IJNS7_ILi1EEESI_SI_EEESC_SE_Li128ELb1ELb1ELb0ELb0EEENS1_19SingleTileSchedulerILb1ELb0ELb1ELi128EEEEEEEEEvNT_6ParamsE --------------------------
	.section	.text._ZN7cutlass13device_kernelIN5flash19enable_sm80_to_sm89INS1_16FlashAttnFwdSm80INS1_25CollectiveMainloopFwdSm80ILi4ELi1ELb0EN4cute5tupleIJNS5_1CILi128EEENS7_ILi48EEENS7_ILi96EEEEEELi96ENS_10bfloat16_tEfNS_4arch4Sm80ELb0ELb1ELb1ELb1ELb1ELb1ELb1ELb0EEENS1_21CollectiveEpilogueFwdINS6_IJS8_SA_S9_EEENS6_IJNS7_ILi1EEESI_SI_EEESC_SE_Li128ELb1ELb1ELb0ELb0EEENS1_19SingleTileSchedulerILb1ELb0ELb1ELi128EEEEEEEEEvNT_6ParamsE,"ax",@progbits
	.align	128
.text._ZN7cutlass13device_kernelIN5flash19enable_sm80_to_sm89INS1_16FlashAttnFwdSm80INS1_25CollectiveMainloopFwdSm80ILi4ELi1ELb0EN4cute5tupleIJNS5_1CILi128EEENS7_ILi48EEENS7_ILi96EEEEEELi96ENS_10bfloat16_tEfNS_4arch4Sm80ELb0ELb1ELb1ELb1ELb1ELb1ELb1ELb0EEENS1_21CollectiveEpilogueFwdINS6_IJS8_SA_S9_EEENS6_IJNS7_ILi1EEESI_SI_EEESC_SE_Li128ELb1ELb1ELb0ELb0EEENS1_19SingleTileSchedulerILb1ELb0ELb1ELi128EEEEEEEEEvNT_6ParamsE:
        .type           _ZN7cutlass13device_kernelIN5flash19enable_sm80_to_sm89INS1_16FlashAttnFwdSm80INS1_25CollectiveMainloopFwdSm80ILi4ELi1ELb0EN4cute5tupleIJNS5_1CILi128EEENS7_ILi48EEENS7_ILi96EEEEEELi96ENS_10bfloat16_tEfNS_4arch4Sm80ELb0ELb1ELb1ELb1ELb1ELb1ELb1ELb0EEENS1_21CollectiveEpilogueFwdINS6_IJS8_SA_S9_EEENS6_IJNS7_ILi1EEESI_SI_EEESC_SE_Li128ELb1ELb1ELb0ELb0EEENS1_19SingleTileSchedulerILb1ELb0ELb1ELi128EEEEEEEEEvNT_6ParamsE,@function
        .size           _ZN7cutlass13device_kernelIN5flash19enable_sm80_to_sm89INS1_16FlashAttnFwdSm80INS1_25CollectiveMainloopFwdSm80ILi4ELi1ELb0EN4cute5tupleIJNS5_1CILi128EEENS7_ILi48EEENS7_ILi96EEEEEELi96ENS_10bfloat16_tEfNS_4arch4Sm80ELb0ELb1ELb1ELb1ELb1ELb1ELb1ELb0EEENS1_21CollectiveEpilogueFwdINS6_IJS8_SA_S9_EEENS6_IJNS7_ILi1EEESI_SI_EEESC_SE_Li128ELb1ELb1ELb0ELb0EEENS1_19SingleTileSchedulerILb1ELb0ELb1ELi128EEEEEEEEEvNT_6ParamsE,(.L_x_14 - _ZN7cutlass13device_kernelIN5flash19enable_sm80_to_sm89INS1_16FlashAttnFwdSm80INS1_25CollectiveMainloopFwdSm80ILi4ELi1ELb0EN4cute5tupleIJNS5_1CILi128EEENS7_ILi48EEENS7_ILi96EEEEEELi96ENS_10bfloat16_tEfNS_4arch4Sm80ELb0ELb1ELb1ELb1ELb1ELb1ELb1ELb0EEENS1_21CollectiveEpilogueFwdINS6_IJS8_SA_S9_EEENS6_IJNS7_ILi1EEESI_SI_EEESC_SE_Li128ELb1ELb1ELb0ELb0EEENS1_19SingleTileSchedulerILb1ELb0ELb1ELi128EEEEEEEEEvNT_6ParamsE)
        .other          _ZN7cutlass13device_kernelIN5flash19enable_sm80_to_sm89INS1_16FlashAttnFwdSm80INS1_25CollectiveMainloopFwdSm80ILi4ELi1ELb0EN4cute5tupleIJNS5_1CILi128EEENS7_ILi48EEENS7_ILi96EEEEEELi96ENS_10bfloat16_tEfNS_4arch4Sm80ELb0ELb1ELb1ELb1ELb1ELb1ELb1ELb0EEENS1_21CollectiveEpilogueFwdINS6_IJS8_SA_S9_EEENS6_IJNS7_ILi1EEESI_SI_EEESC_SE_Li128ELb1ELb1ELb0ELb0EEENS1_19SingleTileSchedulerILb1ELb0ELb1ELi128EEEEEEEEEvNT_6ParamsE,@"STO_CUDA_ENTRY STV_DEFAULT"
_ZN7cutlass13device_kernelIN5flash19enable_sm80_to_sm89INS1_16FlashAttnFwdSm80INS1_25CollectiveMainloopFwdSm80ILi4ELi1ELb0EN4cute5tupleIJNS5_1CILi128EEENS7_ILi48EEENS7_ILi96EEEEEELi96ENS_10bfloat16_tEfNS_4arch4Sm80ELb0ELb1ELb1ELb1ELb1ELb1ELb1ELb0EEENS1_21CollectiveEpilogueFwdINS6_IJS8_SA_S9_EEENS6_IJNS7_ILi1EEESI_SI_EEESC_SE_Li128ELb1ELb1ELb0ELb0EEENS1_19SingleTileSchedulerILb1ELb0ELb1ELi128EEEEEEEEEvNT_6ParamsE:
[----:B------:R-:W-:Y:S01]  /*0000*/  LDC R1, c[0x0][0x28] ;  /* 0x00000a00ff017b82 */ /* 0x000fe20000000800 */
[----:B------:R-:W-:Y:S05]  /*0010*/  EXIT ;  /* 0x000000000000794d */ /* 0x000fea0003800000 */
.L_x_5:
        /* <DEDUP_REMOVED lines=14> */
.L_x_14:


//--------------------- .text._ZN7cutlass13device_kernelIN5flash19enable_sm80_to_sm89INS1_16FlashAttnFwdSm80INS1_25CollectiveMainloopFwdSm80ILi4ELi1ELb0EN4cute5tupleIJNS5_1CILi128EEENS7_ILi64EEENS7_ILi96EEEEEELi96ENS_10bfloat16_tEfNS_4arch4Sm80ELb1ELb0ELb1ELb0ELb1ELb0ELb1ELb0EEENS1_21CollectiveEpilogueFwdINS6_IJS8_SA_S9_EEENS6_IJNS7_ILi1EEESI_SI_EEESC_SE_Li128ELb0ELb1ELb0ELb0EEENS1_30DynamicPersistentTileSchedulerILi128ELi128ELb0ELb1ELb0EEEEEEEEEvNT_6ParamsE --------------------------
	.section	.text._ZN7cutlass13device_kernelIN5flash19enable_sm80_to_sm89INS1_16FlashAttnFwdSm80INS1_25CollectiveMainloopFwdSm80ILi4ELi1ELb0EN4cute5tupleIJNS5_1CILi128EEENS7_ILi64EEENS7_ILi96EEEEEELi96ENS_10bfloat16_tEfNS_4arch4Sm80ELb1ELb0ELb1ELb0ELb1ELb0ELb1ELb0EEENS1_21CollectiveEpilogueFwdINS6_IJS8_SA_S9_EEENS6_IJNS7_ILi1EEESI_SI_EEESC_SE_Li128ELb0ELb1ELb0ELb0EEENS1_30DynamicPersistentTileSchedulerILi128ELi128ELb0ELb1ELb0EEEEEEEEEvNT_6ParamsE,"ax",@progbits
	.align	128
.text._ZN7cutlass13device_kernelIN5flash19enable_sm80_to_sm89INS1_16FlashAttnFwdSm80INS1_25CollectiveMainloopFwdSm80ILi4ELi1ELb0EN4cute5tupleIJNS5_1CILi128EEENS7_ILi64EEENS7_ILi96EEEEEELi96ENS_10bfloat16_tEfNS_4arch4Sm80ELb1ELb0ELb1ELb0ELb1ELb0ELb1ELb0EEENS1_21CollectiveEpilogueFwdINS6_IJS8_SA_S9_EEENS6_IJNS7_ILi1EEESI_SI_EEESC_SE_Li128ELb0ELb1ELb0ELb0EEENS1_30DynamicPersistentTileSchedulerILi128ELi128ELb0ELb1ELb0EEEEEEEEEvNT_6ParamsE:
        .type           _ZN7cutlass13device_kernelIN5flash19enable_sm80_to_sm89INS1_16FlashAttnFwdSm80INS1_25CollectiveMainloopFwdSm80ILi4ELi1ELb0EN4cute5tupleIJNS5_1CILi128EEENS7_ILi64EEENS7_ILi96EEEEEELi96ENS_10bfloat16_tEfNS_4arch4Sm80ELb1ELb0ELb1ELb0ELb1ELb0ELb1ELb0EEENS1_21CollectiveEpilogueFwdINS6_IJS8_SA_S9_EEENS6_IJNS7_ILi1EEESI_SI_EEESC_SE_Li128ELb0ELb1ELb0ELb0EEENS1_30DynamicPersistentTileSchedulerILi128ELi128ELb0ELb1ELb0EEEEEEEEEvNT_6ParamsE,@function
        .size           _ZN7cutlass13device_kernelIN5flash19enable_sm80_to_sm89INS1_16FlashAttnFwdSm80INS1_25CollectiveMainloopFwdSm80ILi4ELi1ELb0EN4cute5tupleIJNS5_1CILi128EEENS7_ILi64EEENS7_ILi96EEEEEELi96ENS_10bfloat16_tEfNS_4arch4Sm80ELb1ELb0ELb1ELb0ELb1ELb0ELb1ELb0EEENS1_21CollectiveEpilogueFwdINS6_IJS8_SA_S9_EEENS6_IJNS7_ILi1EEESI_SI_EEESC_SE_Li128ELb0ELb1ELb0ELb0EEENS1_30DynamicPersistentTileSchedulerILi128ELi128ELb0ELb1ELb0EEEEEEEEEvNT_6ParamsE,(.L_x_15 - _ZN7cutlass13device_kernelIN5flash19enable_sm80_to_sm89INS1_16FlashAttnFwdSm80INS1_25CollectiveMainloopFwdSm80ILi4ELi1ELb0EN4cute5tupleIJNS5_1CILi128EEENS7_ILi64EEENS7_ILi96EEEEEELi96ENS_10bfloat16_tEfNS_4arch4Sm80ELb1ELb0ELb1ELb0ELb1ELb0ELb1ELb0EEENS1_21CollectiveEpilogueFwdINS6_IJS8_SA_S9_EEENS6_IJNS7_ILi1EEESI_SI_EEESC_SE_Li128ELb0ELb1ELb0ELb0EEENS1_30DynamicPersistentTileSchedulerILi128ELi128ELb0ELb1ELb0EEEEEEEEEvNT_6ParamsE)
        .other          _ZN7cutlass13device_kernelIN5flash19enable_sm80_to_sm89INS1_16FlashAttnFwdSm80INS1_25CollectiveMainloopFwdSm80ILi4ELi1ELb0EN4cute5tupleIJNS5_1CILi128EEENS7_ILi64EEENS7_ILi96EEEEEELi96ENS_10bfloat16_tEfNS_4arch4Sm80ELb1ELb0ELb1ELb0ELb1ELb0ELb1ELb0EEENS1_21CollectiveEpilogueFwdINS6_IJS8_SA_S9_EEENS6_IJNS7_ILi1EEESI_SI_EEESC_SE_Li128ELb0ELb1ELb0ELb0EEENS1_30DynamicPersistentTileSchedulerILi128ELi128ELb0ELb1ELb0EEEEEEEEEvNT_6ParamsE,@"STO_CUDA_ENTRY STV_DEFAULT"
_ZN7cutlass13device_kernelIN5flash19enable_sm80_to_sm89INS1_16FlashAttnFwdSm80INS1_25CollectiveMainloopFwdSm80ILi4ELi1ELb0EN4cute5tupleIJNS5_1CILi128EEENS7_ILi64EEENS7_ILi96EEEEEELi96ENS_10bfloat16_tEfNS_4arch4Sm80ELb1ELb0ELb1ELb0ELb1ELb0ELb1ELb0EEENS1_21CollectiveEpilogueFwdINS6_IJS8_SA_S9_EEENS6_IJNS7_ILi1EEESI_SI_EEESC_SE_Li128ELb0ELb1ELb0ELb0EEENS1_30DynamicPersistentTileSchedulerILi128ELi128ELb0ELb1ELb0EEEEEEEEEvNT_6ParamsE:
[----:B------:R-:W-:Y:S01]  /*0000*/  LDC R1, c[0x0][0x28] ;  /* 0x00000a00ff017b82 */ /* 0x000fe20000000800 */
[----:B------:R-:W-:Y:S05]  /*0010*/  EXIT ;  /* 0x000000000000794d */ /* 0x000fea0003800000 */
.L_x_6:
        /* <DEDUP_REMOVED lines=14> */
.L_x_15:


//--------------------- .text._ZN7cutlass13device_kernelIN5flash19enable_sm80_to_sm89INS1_16FlashAttnFwdSm80INS1_25CollectiveMainloopFwdSm80ILi4ELi1ELb0EN4cute5tupleIJNS5_1CILi128EEENS7_ILi64EEENS7_ILi96EEEEEELi96ENS_10bfloat16_tEfNS_4arch4Sm80ELb1ELb0ELb1ELb1ELb1ELb0ELb1ELb0EEENS1_21CollectiveEpilogueFwdINS6_IJS8_SA_S9_EEENS6_IJNS7_ILi1EEESI_SI_EEESC_SE_Li128ELb1ELb1ELb0ELb0EEENS1_19SingleTileSchedulerILb1ELb0ELb1ELi128EEEEEEEEEvNT_6ParamsE --------------------------
	.section	.text._ZN7cutlass13device_kernelIN5flash19enable_sm80_to_sm89INS1_16FlashAttnFwdSm80INS1_25CollectiveMainloopFwdSm80ILi4ELi1ELb0EN4cute5tupleIJNS5_1CILi128EEENS7_ILi64EEENS7_ILi96EEEEEELi96ENS_10bfloat16_tEfNS_4arch4Sm80ELb1ELb0ELb1ELb1ELb1ELb0ELb1ELb0EEENS1_21CollectiveEpilogueFwdINS6_IJS8_SA_S9_EEENS6_IJNS7_ILi1EEESI_SI_EEESC_SE_Li128ELb1ELb1ELb0ELb0EEENS1_19SingleTileSchedulerILb1ELb0ELb1ELi128EEEEEEEEEvNT_6ParamsE,"ax",@progbits
	.align	128
.text._ZN7cutlass13device_kernelIN5flash19enable_sm80_to_sm89INS1_16FlashAttnFwdSm80INS1_25CollectiveMainloopFwdSm80ILi4ELi1ELb0EN4cute5tupleIJNS5_1CILi128EEENS7_ILi64EEENS7_ILi96EEEEEELi96ENS_10bfloat16_tEfNS_4arch4Sm80ELb1ELb0ELb1ELb1ELb1ELb0ELb1ELb0EEENS1_21CollectiveEpilogueFwdINS6_IJS8_SA_S9_EEENS6_IJNS7_ILi1EEESI_SI_EEESC_SE_Li128ELb1ELb1ELb0ELb0EEENS1_19SingleTileSchedulerILb1ELb0ELb1ELi128EEEEEEEEEvNT_6ParamsE:
        .type           _ZN7cutlass13device_kernelIN5flash19enable_sm80_to_sm89INS1_16FlashAttnFwdSm80INS1_25CollectiveMainloopFwdSm80ILi4ELi1ELb0EN4cute5tupleIJNS5_1CILi128EEENS7_ILi64EEENS7_ILi96EEEEEELi96ENS_10bfloat16_tEfNS_4arch4Sm80ELb1ELb0ELb1ELb1ELb1ELb0ELb1ELb0EEENS1_21CollectiveEpilogueFwdINS6_IJS8_SA_S9_EEENS6_IJNS7_ILi1EEESI_SI_EEESC_SE_Li128ELb1ELb1ELb0ELb0EEENS1_19SingleTileSchedulerILb1ELb0ELb1ELi128EEEEEEEEEvNT_6ParamsE,@function
        .size           _ZN7cutlass13device_kernelIN5flash19enable_sm80_to_sm89INS1_16FlashAttnFwdSm80INS1_25CollectiveMainloopFwdSm80ILi4ELi1ELb0EN4cute5tupleIJNS5_1CILi128EEENS7_ILi64EEENS7_ILi96EEEEEELi96ENS_10bfloat16_tEfNS_4arch4Sm80ELb1ELb0ELb1ELb1ELb1ELb0ELb1ELb0EEENS1_21CollectiveEpilogueFwdINS6_IJS8_SA_S9_EEENS6_IJNS7_ILi1EEESI_SI_EEESC_SE_Li128ELb1ELb1ELb0ELb0EEENS1_19SingleTileSchedulerILb1ELb0ELb1ELi128EEEEEEEEEvNT_6ParamsE,(.L_x_16 - _ZN7cutlass13device_kernelIN5flash19enable_sm80_to_sm89INS1_16FlashAttnFwdSm80INS1_25CollectiveMainloopFwdSm80ILi4ELi1ELb0EN4cute5tupleIJNS5_1CILi128EEENS7_ILi64EEENS7_ILi96EEEEEELi96ENS_10bfloat16_tEfNS_4arch4Sm80ELb1ELb0ELb1ELb1ELb1ELb0ELb1ELb0EEENS1_21CollectiveEpilogueFwdINS6_IJS8_SA_S9_EEENS6_IJNS7_ILi1EEESI_SI_EEESC_SE_Li128ELb1ELb1ELb0ELb0EEENS1_19SingleTileSchedulerILb1ELb0ELb1ELi128EEEEEEEEEvNT_6ParamsE)
        .other          _ZN7cutlass13device_kernelIN5flash19enable_sm80_to_sm89INS1_16FlashAttnFwdSm80INS1_25CollectiveMainloopFwdSm80ILi4ELi1ELb0EN4cute5tupleIJNS5_1CILi128EEENS7_ILi64EEENS7_ILi96EEEEEELi96ENS_10bfloat16_tEfNS_4arch4Sm80ELb1ELb0ELb1ELb1ELb1ELb0ELb1ELb0EEENS1_21CollectiveEpilogueFwdINS6_IJS8_SA_S9_EEENS6_IJNS7_ILi1EEESI_SI_EEESC_SE_Li128ELb1ELb1ELb0ELb0EEENS1_19SingleTileSchedulerILb1ELb0ELb1ELi128EEEEEEEEEvNT_6ParamsE,@"STO_CUDA_ENTRY STV_DEFAULT"
_ZN7cutlass13device_kernelIN5flash19enable_sm80_to_sm89INS1_16FlashAttnFwdSm80INS1_25CollectiveMainloopFwdSm80ILi4ELi1ELb0EN4cute5tupleIJNS5_1CILi128EEENS7_ILi64EEENS7_ILi96EEEEEELi96ENS_10bfloat16_tEfNS_4arch4Sm80ELb1ELb0ELb1ELb1ELb1ELb0ELb1ELb0EEENS1_21CollectiveEpilogueFwdINS6_IJS8_SA_S9_EEENS6_IJNS7_ILi1EEESI_SI_EEESC_SE_Li128ELb1ELb1ELb0ELb0EEENS1_19SingleTileSchedulerILb1ELb0ELb1ELi128EEEEEEEEEvNT_6ParamsE:
[----:B------:R-:W-:Y:S01]  /*0000*/  LDC R1, c[0x0][0x28] ;  /* 0x00000a00ff017b82 */ /* 0x000fe20000000800 */
[----:B------:R-:W-:Y:S05]  /*0010*/  EXIT ;  /* 0x000000000000794d */ /* 0x000fea0003800000 */
.L_x_7:
        /* <DEDUP_REMOVED lines=14> */
.L_x_16:


//--------------------- .text._ZN7cutlass13device_kernelIN5flash19enable_sm80_to_sm89INS1_16FlashAttnFwdSm80INS1_25CollectiveMainloopFwdSm80ILi4ELi1ELb0EN4cute5tupleIJNS5_1CILi128EEENS7_ILi64EEENS7_ILi96EEEEEELi96ENS_10bfloat16_tEfNS_4arch4Sm80ELb1ELb0ELb1ELb1ELb1ELb1ELb1ELb0EEENS1_21CollectiveEpilogueFwdINS6_IJS8_SA_S9_EEENS6_IJNS7_ILi1EEESI_SI_EEESC_SE_Li128ELb1ELb1ELb0ELb0EEENS1_19SingleTileSchedulerILb1ELb0ELb1ELi128EEEEEEEEEvNT_6ParamsE --------------------------
	.section	.text._ZN7cutlass13device_kernelIN5flash19enable_sm80_to_sm89INS1_16FlashAttnFwdSm80INS1_25CollectiveMainloopFwdSm80ILi4ELi1ELb0EN4cute5tupleIJNS5_1CILi128EEENS7_ILi64EEENS7_ILi96EEEEEELi96ENS_10bfloat16_tEfNS_4arch4Sm80ELb1ELb0ELb1ELb1ELb1ELb1ELb1ELb0EEENS1_21CollectiveEpilogueFwdINS6_IJS8_SA_S9_EEENS6_IJNS7_ILi1EEESI_SI_EEESC_SE_Li128ELb1ELb1ELb0ELb0EEENS1_19SingleTileSchedulerILb1ELb0ELb1ELi128EEEEEEEEEvNT_6ParamsE,"ax",@progbits
	.align	128
.text._ZN7cutlass13device_kernelIN5flash19enable_sm80_to_sm89INS1_16FlashAttnFwdSm80INS1_25CollectiveMainloopFwdSm80ILi4ELi1ELb0EN4cute5tupleIJNS5_1CILi128EEENS7_ILi64EEENS7_ILi96EEEEEELi96ENS_10bfloat16_tEfNS_4arch4Sm80ELb1ELb0ELb1ELb1ELb1ELb1ELb1ELb0EEENS1_21CollectiveEpilogueFwdINS6_IJS8_SA_S9_EEENS6_IJNS7_ILi1EEESI_SI_EEESC_SE_Li128ELb1ELb1ELb0ELb0EEENS1_19SingleTileSchedulerILb1ELb0ELb1ELi128EEEEEEEEEvNT_6ParamsE:
        .type           _ZN7cutlass13device_kernelIN5flash19enable_sm80_to_sm89INS1_16FlashAttnFwdSm80INS1_25CollectiveMainloopFwdSm80ILi4ELi1ELb0EN4cute5tupleIJNS5_1CILi128EEENS7_ILi64EEENS7_ILi96EEEEEELi96ENS_10bfloat16_tEfNS_4arch4Sm80ELb1ELb0ELb1ELb1ELb1ELb1ELb1ELb0EEENS1_21CollectiveEpilogueFwdINS6_IJS8_SA_S9_EEENS6_IJNS7_ILi1EEESI_SI_EEESC_SE_Li128ELb1ELb1ELb0ELb0EEENS1_19SingleTileSchedulerILb1ELb0ELb1ELi128EEEEEEEEEvNT_6ParamsE,@function
        .size           _ZN7cutlass13device_kernelIN5flash19enable_sm80_to_sm89INS1_16FlashAttnFwdSm80INS1_25CollectiveMainloopFwdSm80ILi4ELi1ELb0EN4cute5tupleIJNS5_1CILi128EEENS7_ILi64EEENS7_ILi96EEEEEELi96ENS_10bfloat16_tEfNS_4arch4Sm80ELb1ELb0ELb1ELb1ELb1ELb1ELb1ELb0EEENS1_21CollectiveEpilogueFwdINS6_IJS8_SA_S9_EEENS6_IJNS7_ILi1EEESI_SI_EEESC_SE_Li128ELb1ELb1ELb0ELb0EEENS1_19SingleTileSchedulerILb1ELb0ELb1ELi128EEEEEEEEEvNT_6ParamsE,(.L_x_17 - _ZN7cutlass13device_kernelIN5flash19enable_sm80_to_sm89INS1_16FlashAttnFwdSm80INS1_25CollectiveMainloopFwdSm80ILi4ELi1ELb0EN4cute5tupleIJNS5_1CILi128EEENS7_ILi64EEENS7_ILi96EEEEEELi96ENS_10bfloat16_tEfNS_4arch4Sm80ELb1ELb0ELb1ELb1ELb1ELb1ELb1ELb0EEENS1_21CollectiveEpilogueFwdINS6_IJS8_SA_S9_EEENS6_IJNS7_ILi1EEESI_SI_EEESC_SE_Li128ELb1ELb1ELb0ELb0EEENS1_19SingleTileSchedulerILb1ELb0ELb1ELi128EEEEEEEEEvNT_6ParamsE)
        .other          _ZN7cutlass13device_kernelIN5flash19enable_sm80_to_sm89INS1_16FlashAttnFwdSm80INS1_25CollectiveMainloopFwdSm80ILi4ELi1ELb0EN4cute5tupleIJNS5_1CILi128EEENS7_ILi64EEENS7_ILi96EEEEEELi96ENS_10bfloat16_tEfNS_4arch4Sm80ELb1ELb0ELb1ELb1ELb1ELb1ELb1ELb0EEENS1_21CollectiveEpilogueFwdINS6_IJS8_SA_S9_EEENS6_IJNS7_ILi1EEESI_SI_EEESC_SE_Li128ELb1ELb1ELb0ELb0EEENS1_19SingleTileSchedulerILb1ELb0ELb1ELi128EEEEEEEEEvNT_6ParamsE,@"STO_CUDA_ENTRY STV_DEFAULT"
_ZN7cutlass13device_kernelIN5flash19enable_sm80_to_sm89INS1_16FlashAttnFwdSm80INS1_25CollectiveMainloopFwdSm80ILi4ELi1ELb0EN4cute5tupleIJNS5_1CILi128EEENS7_ILi64EEENS7_ILi96EEEEEELi96ENS_10bfloat16_tEfNS_4arch4Sm80ELb1ELb0ELb1ELb1ELb1ELb1ELb1ELb0EEENS1_21CollectiveEpilogueFwdINS6_IJS8_SA_S9_EEENS6_IJNS7_ILi1EEESI_SI_EEESC_SE_Li128ELb1ELb1ELb0ELb0EEENS1_19SingleTileSchedulerILb1ELb0ELb1ELi128EEEEEEEEEvNT_6ParamsE:
[----:B------:R-:W-:Y:S01]  /*0000*/  LDC R1, c[0x0][0x28] ;  /* 0x00000a00ff017b82 */ /* 0x000fe20000000800 */
[----:B------:R-:W-:Y:S05]  /*0010*/  EXIT ;  /* 0x000000000000794d */ /* 0x000fea0003800000 */
.L_x_8:
        /* <DEDUP_REMOVED lines=14> */
.L_x_17:


//--------------------- .nv.shared.reserved.0     --------------------------
	.section	.nv.shared.reserved.0,"aw",@nobits
	.weak		__nv_reservedSMEM_offset_0_alias
	.size		__nv_reservedSMEM_offset_0_alias, 0, 0
	.other		__nv_reservedSMEM_offset_0_alias,@"STO_CUDA_RESERVED_SHARED STV_DEFAULT"
__nv_reservedSMEM_offset_0_alias:
	.zero		0


//--------------------- .nv.global                --------------------------
	.section	.nv.global,"aw",@nobits
.nv.global:
	.type		_ZN79_INTERNAL_b10f9c58_43_flash_fwd_hdim96_bf16_paged_softcap_sm80_cu_21e1f8cb_36734cute1_E,@object
	.size		_ZN79_INTERNAL_b10f9c58_43_flash_fwd_hdim96_bf16_paged_softcap_sm80_cu_21e1f8cb_36734cute1_E,(_ZN79_INTERNAL_b10f9c58_43_flash_fwd_hdim96_bf16_paged_softcap_sm80_cu_21e1f8cb_36734cuda3std3__45__cpo6cbeginE - _ZN79_INTERNAL_b10f9c58_43_flash_fwd_hdim96_bf16_paged_softcap_sm80_cu_21e1f8cb_36734cute1_E)
_ZN79_INTERNAL_b10f9c58_43_flash_fwd_hdim96_bf16_paged_softcap_sm80_cu_21e1f8cb_36734cute1_E:
	.zero		1
	.type		_ZN79_INTERNAL_b10f9c58_43_flash_fwd_hdim96_bf16_paged_softcap_sm80_cu_21e1f8cb_36734cuda3std3__45__cpo6cbeginE,@object
	.size		_ZN79_INTERNAL_b10f9c58_43_flash_fwd_hdim96_bf16_paged_softcap_sm80_cu_21e1f8cb_36734cuda3std3__45__cpo6cbeginE,(_ZN79_INTERNAL_b10f9c58_43_flash_fwd_hdim96_bf16_paged_softcap_sm80_cu_21e1f8cb_36734cuda3std3__48in_placeE - _ZN79_INTERNAL_b10f9c58_43_flash_fwd_hdim96_bf16_paged_softcap_sm80_cu_21e1f8cb_36734cuda3std3__45__cpo6cbeginE)
_ZN79_INTERNAL_b10f9c58_43_flash_fwd_hdim96_bf16_paged_softcap_sm80_cu_21e1f8cb_36734cuda3std3__45__cpo6cbeginE:
	.zero		1
	.type		_ZN79_INTERNAL_b10f9c58_43_flash_fwd_hdim96_bf16_paged_softcap_sm80_cu_21e1f8cb_36734cuda3std3__48in_placeE,@object
	.size		_ZN79_INTERNAL_b10f9c58_43_flash_fwd_hdim96_bf16_paged_softcap_sm80_cu_21e1f8cb_36734cuda3std3__48in_placeE,(_ZN79_INTERNAL_b10f9c58_43_flash_fwd_hdim96_bf16_paged_softcap_sm80_cu_21e1f8cb_36734cuda3std6ranges3__45__cpo9iter_moveE - _ZN79_INTERNAL_b10f9c58_43_flash_fwd_hdim96_bf16_paged_softcap_sm80_cu_21e1f8cb_36734cuda3std3__48in_placeE)
_ZN79_INTERNAL_b10f9c58_43_flash_fwd_hdim96_bf16_paged_softcap_sm80_cu_21e1f8cb_36734cuda3std3__48in_placeE:
	.zero		1
	.type		_ZN79_INTERNAL_b10f9c58_43_flash_fwd_hdim96_bf16_paged_softcap_sm80_cu_21e1f8cb_36734cuda3std6ranges3__45__cpo9iter_moveE,@object
	.size		_ZN79_INTERNAL_b10f9c58_43_flash_fwd_hdim96_bf16_paged_softcap_sm80_cu_21e1f8cb_36734cuda3std6ranges3__45__cpo9iter_moveE,(_ZN79_INTERNAL_b10f9c58_43_flash_fwd_hdim96_bf16_paged_softcap_sm80_cu_21e1f8cb_36734cuda3std3__45__cpo5beginE - _ZN79_INTERNAL_b10f9c58_43_flash_fwd_hdim96_bf16_paged_softcap_sm80_cu_21e1f8cb_36734cuda3std6ranges3__45__cpo9iter_moveE)
_ZN79_INTERNAL_b10f9c58_43_flash_fwd_hdim96_bf16_paged_softcap_sm80_cu_21e1f8cb_36734cuda3std6ranges3__45__cpo9iter_moveE:
	.zero		1
	.type		_ZN79_INTERNAL_b10f9c58_43_flash_fwd_hdim96_bf16_paged_softcap_sm80_cu_21e1f8cb_36734cuda3std3__45__cpo5beginE,@object
	.size		_ZN79_INTERNAL_b10f9c58_43_flash_fwd_hdim96_bf16_paged_softcap_sm80_cu_21e1f8cb_36734cuda3std3__45__cpo5beginE,(_ZN79_INTERNAL_b10f9c58_43_flash_fwd_hdim96_bf16_paged_softcap_sm80_cu_21e1f8cb_36734cuda3std3__481_GLOBAL__N__b10f9c58_43_flash_fwd_hdim96_bf16_paged_softcap_sm80_cu_21e1f8cb_36736ignoreE - _ZN79_INTERNAL_b10f9c58_43_flash_fwd_hdim96_bf16_paged_softcap_sm80_cu_21e1f8cb_36734cuda3std3__45__cpo5beginE)
_ZN79_INTERNAL_b10f9c58_43_flash_fwd_hdim96_bf16_paged_softcap_sm80_cu_21e1f8cb_36734cuda3std3__45__cpo5beginE:
	.zero		1
	.type		_ZN79_INTERNAL_b10f9c58_43_flash_fwd_hdim96_bf16_paged_softcap_sm80_cu_21e1f8cb_36734cuda3std3__481_GLOBAL__N__b10f9c58_43_flash_fwd_hdim96_bf16_paged_softcap_sm80_cu_21e1f8cb_36736ignoreE,@object
	.size		_ZN79_INTERNAL_b10f9c58_43_flash_fwd_hdim96_bf16_paged_softcap_sm80_cu_21e1f8cb_36734cuda3std3__481_GLOBAL__N__b10f9c58_43_flash_fwd_hdim96_bf16_paged_softcap_sm80_cu_21e1f8cb_36736ignoreE,(_ZN79_INTERNAL_b10f9c58_43_flash_fwd_hdim96_bf16_paged_softcap_sm80_cu_21e1f8cb_36734cute7productE - _ZN79_INTERNAL_b10f9c58_43_flash_fwd_hdim96_bf16_paged_softcap_sm80_cu_21e1f8cb_36734cuda3std3__481_GLOBAL__N__b10f9c58_43_flash_fwd_hdim96_bf16_paged_softcap_sm80_cu_21e1f8cb_36736ignoreE)
_ZN79_INTERNAL_b10f9c58_43_flash_fwd_hdim96_bf16_paged_softcap_sm80_cu_21e1f8cb_36734cuda3std3__481_GLOBAL__N__b10f9c58_43_flash_fwd_hdim96_bf16_paged_softcap_sm80_cu_21e1f8cb_36736ignoreE:
	.zero		1
	.type		_ZN79_INTERNAL_b10f9c58_43_flash_fwd_hdim96_bf16_paged_softcap_sm80_cu_21e1f8cb_36734cute7productE,@object
	.size		_ZN79_INTERNAL_b10f9c58_43_flash_fwd_hdim96_bf16_paged_softcap_sm80_cu_21e1f8cb_36734cute7productE,(_ZN79_INTERNAL_b10f9c58_43_flash_fwd_hdim96_bf16_paged_softcap_sm80_cu_21e1f8cb_36734cuda3std3__45__cpo3endE - _ZN79_INTERNAL_b10f9c58_43_flash_fwd_hdim96_bf16_paged_softcap_sm80_cu_21e1f8cb_36734cute7productE)
_ZN79_INTERNAL_b10f9c58_43_flash_fwd_hdim96_bf16_paged_softcap_sm80_cu_21e1f8cb_36734cute7productE:
	.zero		1
	.type		_ZN79_INTERNAL_b10f9c58_43_flash_fwd_hdim96_bf16_paged_softcap_sm80_cu_21e1f8cb_36734cuda3std3__45__cpo3endE,@object
	.size		_ZN79_INTERNAL_b10f9c58_43_flash_fwd_hdim96_bf16_paged_softcap_sm80_cu_21e1f8cb_36734cuda3std3__45__cpo3endE,(_ZN79_INTERNAL_b10f9c58_43_flash_fwd_hdim96_bf16_paged_softcap_sm80_cu_21e1f8cb_36734cuda3std3__419piecewise_constructE - _ZN79_INTERNAL_b10f9c58_43_flash_fwd_hdim96_bf16_paged_softcap_sm80_cu_21e1f8cb_36734cuda3std3__45__cpo3endE)
_ZN79_INTERNAL_b10f9c58_43_flash_fwd_hdim96_bf16_paged_softcap_sm80_cu_21e1f8cb_36734cuda3std3__45__cpo3endE:
	.zero		1
	.type		_ZN79_INTERNAL_b10f9c58_43_flash_fwd_hdim96_bf16_paged_softcap_sm80_cu_21e1f8cb_36734cuda3std3__419piecewise_constructE,@object
	.size		_ZN79_INTERNAL_b10f9c58_43_flash_fwd_hdim96_bf16_paged_softcap_sm80_cu_21e1f8cb_36734cuda3std3__419piecewise_constructE,(_ZN79_INTERNAL_b10f9c58_43_flash_fwd_hdim96_bf16_paged_softcap_sm80_cu_21e1f8cb_36734cuda3std3__45__cpo4cendE - _ZN79_INTERNAL_b10f9c58_43_flash_fwd_hdim96_bf16_paged_softcap_sm80_cu_21e1f8cb_36734cuda3std3__419piecewise_constructE)
_ZN79_INTERNAL_b10f9c58_43_flash_fwd_hdim96_bf16_paged_softcap_sm80_cu_21e1f8cb_36734cuda3std3__419piecewise_constructE:
	.zero		1
	.type		_ZN79_INTERNAL_b10f9c58_43_flash_fwd_hdim96_bf16_paged_softcap_sm80_cu_21e1f8cb_36734cuda3std3__45__cpo4cendE,@object
	.size		_ZN79_INTERNAL_b10f9c58_43_flash_fwd_hdim96_bf16_paged_softcap_sm80_cu_21e1f8cb_36734cuda3std3__45__cpo4cendE,(_ZN79_INTERNAL_b10f9c58_43_flash_fwd_hdim96_bf16_paged_softcap_sm80_cu_21e1f8cb_36734cuda3std6ranges3__45__cpo4swapE - _ZN79_INTERNAL_b10f9c58_43_flash_fwd_hdim96_bf16_paged_softcap_sm80_cu_21e1f8cb_36734cuda3std3__45__cpo4cendE)
_ZN79_INTERNAL_b10f9c58_43_flash_fwd_hdim96_bf16_paged_softcap_sm80_cu_21e1f8cb_36734cuda3std3__45__cpo4cendE:
	.zero		1
	.type		_ZN79_INTERNAL_b10f9c58_43_flash_fwd_hdim96_bf16_paged_softcap_sm80_cu_21e1f8cb_36734cuda3std6ranges3__45__cpo4swapE,@object
	.size		_ZN79_INTERNAL_b10f9c58_43_flash_fwd_hdim96_bf16_paged_softcap_sm80_cu_21e1f8cb_36734cuda3std6ranges3__45__cpo4swapE,(.L_7 - _ZN79_INTERNAL_b10f9c58_43_flash_fwd_hdim96_bf16_paged_softcap_sm80_cu_21e1f8cb_36734cuda3std6ranges3__45__cpo4swapE)
_ZN79_INTERNAL_b10f9c58_43_flash_fwd_hdim96_bf16_paged_softcap_sm80_cu_21e1f8cb_36734cuda3std6ranges3__45__cpo4swapE:
	.zero		1
.L_7:


//--------------------- .nv.constant0._ZN7cutlass13device_kernelIN5flash19enable_sm80_to_sm89INS1_16FlashAttnFwdSm80INS1_25CollectiveMainloopFwdSm80ILi4ELi1ELb0EN4cute5tupleIJNS5_1CILi128EEENS7_ILi64EEENS7_ILi96EEEEEELi96ENS_10bfloat16_tEfNS_4arch4Sm80ELb0ELb0ELb1ELb0ELb1ELb0ELb1ELb0EEENS1_21CollectiveEpilogueFwdINS6_IJS8_SA_S9_EEENS6_IJNS7_ILi1EEESI_SI_EEESC_SE_Li128ELb0ELb1ELb0ELb0EEENS1_19SingleTileSchedulerILb0ELb0ELb1ELi128EEEEEEEEEvNT_6ParamsE --------------------------
	.section	.nv.constant0._ZN7cutlass13device_kernelIN5flash19enable_sm80_to_sm89INS1_16FlashAttnFwdSm80INS1_25CollectiveMainloopFwdSm80ILi4ELi1ELb0EN4cute5tupleIJNS5_1CILi128EEENS7_ILi64EEENS7_ILi96EEEEEELi96ENS_10bfloat16_tEfNS_4arch4Sm80ELb0ELb0ELb1ELb0ELb1ELb0ELb1ELb0EEENS1_21CollectiveEpilogueFwdINS6_IJS8_SA_S9_EEENS6_IJNS7_ILi1EEESI_SI_EEESC_SE_Li128ELb0ELb1ELb0ELb0EEENS1_19SingleTileSchedulerILb0ELb0ELb1ELi128EEEEEEEEEvNT_6ParamsE,"a",@progbits
	.sectionflags	@""
	.align	4
.nv.constant0._ZN7cutlass13device_kernelIN5flash19enable_sm80_to_sm89INS1_16FlashAttnFwdSm80INS1_25CollectiveMainloopFwdSm80ILi4ELi1ELb0EN4cute5tupleIJNS5_1CILi128EEENS7_ILi64EEENS7_ILi96EEEEEELi96ENS_10bfloat16_tEfNS_4arch4Sm80ELb0ELb0ELb1ELb0ELb1ELb0ELb1ELb0EEENS1_21CollectiveEpilogueFwdINS6_IJS8_SA_S9_EEENS6_IJNS7_ILi1EEESI_SI_EEESC_SE_Li128ELb0ELb1ELb0ELb0EEENS1_19SingleTileSchedulerILb0ELb0ELb1ELi128EEEEEEEEEvNT_6ParamsE:
	.zero		1576


//--------------------- .nv.constant0._ZN7cutlass13device_kernelIN5flash19enable_sm80_to_sm89INS1_16FlashAttnFwdSm80INS1_25CollectiveMainloopFwdSm80ILi4ELi1ELb0EN4cute5tupleIJNS5_1CILi128EEENS7_ILi64EEENS7_ILi96EEEEEELi96ENS_10bfloat16_tEfNS_4arch4Sm80ELb0ELb0ELb1ELb1ELb1ELb0ELb1ELb0EEENS1_21CollectiveEpilogueFwdINS6_IJS8_SA_S9_EEENS6_IJNS7_ILi1EEESI_SI_EEESC_SE_Li128ELb1ELb1ELb0ELb0EEENS1_19SingleTileSchedulerILb1ELb0ELb1ELi128EEEEEEEEEvNT_6ParamsE --------------------------
	.section	.nv.constant0._ZN7cutlass13device_kernelIN5flash19enable_sm80_to_sm89INS1_16FlashAttnFwdSm80INS1_25CollectiveMainloopFwdSm80ILi4ELi1ELb0EN4cute5tupleIJNS5_1CILi128EEENS7_ILi64EEENS7_ILi96EEEEEELi96ENS_10bfloat16_tEfNS_4arch4Sm80ELb0ELb0ELb1ELb1ELb1ELb0ELb1ELb0EEENS1_21CollectiveEpilogueFwdINS6_IJS8_SA_S9_EEENS6_IJNS7_ILi1EEESI_SI_EEESC_SE_Li128ELb1ELb1ELb0ELb0EEENS1_19SingleTileSchedulerILb1ELb0ELb1ELi128EEEEEEEEEvNT_6ParamsE,"a",@progbits
	.sectionflags	@""
	.align	4
.nv.constant0._ZN7cutlass13device_kernelIN5flash19enable_sm80_to_sm89INS1_16FlashAttnFwdSm80INS1_25CollectiveMainloopFwdSm80ILi4ELi1ELb0EN4cute5tupleIJNS5_1CILi128EEENS7_ILi64EEENS7_ILi96EEEEEELi96ENS_10bfloat16_tEfNS_4arch4Sm80ELb0ELb0ELb1ELb1ELb1ELb0ELb1ELb0EEENS1_21CollectiveEpilogueFwdINS6_IJS8_SA_S9_EEENS6_IJNS7_ILi1EEESI_SI_EEESC_SE_Li128ELb1ELb1ELb0ELb0EEENS1_19SingleTileSchedulerILb1ELb0ELb1ELi128EEEEEEEEEvNT_6ParamsE:
	.zero		1576


//--------------------- .nv.constant0._ZN7cutlass13device_kernelIN5flash19enable_sm80_to_sm89INS1_16FlashAttnFwdSm80INS1_25CollectiveMainloopFwdSm80ILi4ELi1ELb0EN4cute5tupleIJNS5_1CILi128EEENS7_ILi64EEENS7_ILi96EEEEEELi96ENS_10bfloat16_tEfNS_4arch4Sm80ELb0ELb0ELb1ELb1ELb1ELb1ELb1ELb0EEENS1_21CollectiveEpilogueFwdINS6_IJS8_SA_S9_EEENS6_IJNS7_ILi1EEESI_SI_EEESC_SE_Li128ELb1ELb1ELb0ELb0EEENS1_19SingleTileSchedulerILb1ELb0ELb1ELi128EEEEEEEEEvNT_6ParamsE --------------------------
	.section	.nv.constant0._ZN7cutlass13device_kernelIN5flash19enable_sm80_to_sm89INS1_16FlashAttnFwdSm80INS1_25CollectiveMainloopFwdSm80ILi4ELi1ELb0EN4cute5tupleIJNS5_1CILi128EEENS7_ILi64EEENS7_ILi96EEEEEELi96ENS_10bfloat16_tEfNS_4arch4Sm80ELb0ELb0ELb1ELb1ELb1ELb1ELb1ELb0EEENS1_21CollectiveEpilogueFwdINS6_IJS8_SA_S9_EEENS6_IJNS7_ILi1EEESI_SI_EEESC_SE_Li128ELb1ELb1ELb0ELb0EEENS1_19SingleTileSchedulerILb1ELb0ELb1ELi128EEEEEEEEEvNT_6ParamsE,"a",@progbits
	.sectionflags	@""
	.align	4
.nv.constant0._ZN7cutlass13device_kernelIN5flash19enable_sm80_to_sm89INS1_16FlashAttnFwdSm80INS1_25CollectiveMainloopFwdSm80ILi4ELi1ELb0EN4cute5tupleIJNS5_1CILi128EEENS7_ILi64EEENS7_ILi96EEEEEELi96ENS_10bfloat16_tEfNS_4arch4Sm80ELb0ELb0ELb1ELb1ELb1ELb1ELb1ELb0EEENS1_21CollectiveEpilogueFwdINS6_IJS8_SA_S9_EEENS6_IJNS7_ILi1EEESI_SI_EEESC_SE_Li128ELb1ELb1ELb0ELb0EEENS1_19SingleTileSchedulerILb1ELb0ELb1ELi128EEEEEEEEEvNT_6ParamsE:
	.zero		1576


//--------------------- .nv.constant0._ZN7cutlass13device_kernelIN5flash19enable_sm80_to_sm89INS1_16FlashAttnFwdSm80INS1_25CollectiveMainloopFwdSm80ILi4ELi1ELb0EN4cute5tupleIJNS5_1CILi128EEENS7_ILi48EEENS7_ILi96EEEEEELi96ENS_10bfloat16_tEfNS_4arch4Sm80ELb0ELb1ELb1ELb0ELb1ELb0ELb1ELb0EEENS1_21CollectiveEpilogueFwdINS6_IJS8_SA_S9_EEENS6_IJNS7_ILi1EEESI_SI_EEESC_SE_Li128ELb0ELb1ELb0ELb0EEENS1_19SingleTileSchedulerILb0ELb0ELb1ELi128EEEEEEEEEvNT_6ParamsE --------------------------
	.section	.nv.constant0._ZN7cutlass13device_kernelIN5flash19enable_sm80_to_sm89INS1_16FlashAttnFwdSm80INS1_25CollectiveMainloopFwdSm80ILi4ELi1ELb0EN4cute5tupleIJNS5_1CILi128EEENS7_ILi48EEENS7_ILi96EEEEEELi96ENS_10bfloat16_tEfNS_4arch4Sm80ELb0ELb1ELb1ELb0ELb1ELb0ELb1ELb0EEENS1_21CollectiveEpilogueFwdINS6_IJS8_SA_S9_EEENS6_IJNS7_ILi1EEESI_SI_EEESC_SE_Li128ELb0ELb1ELb0ELb0EEENS1_19SingleTileSchedulerILb0ELb0ELb1ELi128EEEEEEEEEvNT_6ParamsE,"a",@progbits
	.sectionflags	@""
	.align	4
.nv.constant0._ZN7cutlass13device_kernelIN5flash19enable_sm80_to_sm89INS1_16FlashAttnFwdSm80INS1_25CollectiveMainloopFwdSm80ILi4ELi1ELb0EN4cute5tupleIJNS5_1CILi128EEENS7_ILi48EEENS7_ILi96EEEEEELi96ENS_10bfloat16_tEfNS_4arch4Sm80ELb0ELb1ELb1ELb0ELb1ELb0ELb1ELb0EEENS1_21CollectiveEpilogueFwdINS6_IJS8_SA_S9_EEENS6_IJNS7_ILi1EEESI_SI_EEESC_SE_Li128ELb0ELb1ELb0ELb0EEENS1_19SingleTileSchedulerILb0ELb0ELb1ELi128EEEEEEEEEvNT_6ParamsE:
	.zero		1576


//--------------------- .nv.constant0._ZN7cutlass13device_kernelIN5flash19enable_sm80_to_sm89INS1_16FlashAttnFwdSm80INS1_25CollectiveMainloopFwdSm80ILi4ELi1ELb0EN4cute5tupleIJNS5_1CILi128EEENS7_ILi48EEENS7_ILi96EEEEEELi96ENS_10bfloat16_tEfNS_4arch4Sm80ELb0ELb1ELb1ELb1ELb1ELb0ELb1ELb0EEENS1_21CollectiveEpilogueFwdINS6_IJS8_SA_S9_EEENS6_IJNS7_ILi1EEESI_SI_EEESC_SE_Li128ELb1ELb1ELb0ELb0EEENS1_19SingleTileSchedulerILb1ELb0ELb1ELi128EEEEEEEEEvNT_6ParamsE --------------------------
	.section	.nv.constant0._ZN7cutlass13device_kernelIN5flash19enable_sm80_to_sm89INS1_16FlashAttnFwdSm80INS1_25CollectiveMainloopFwdSm80ILi4ELi1ELb0EN4cute5tupleIJNS5_1CILi128EEENS7_ILi48EEENS7_ILi96EEEEEELi96ENS_10bfloat16_tEfNS_4arch4Sm80ELb0ELb1ELb1ELb1ELb1ELb0ELb1ELb0EEENS1_21CollectiveEpilogueFwdINS6_IJS8_SA_S9_EEENS6_IJNS7_ILi1EEESI_SI_EEESC_SE_Li128ELb1ELb1ELb0ELb0EEENS1_19SingleTileSchedulerILb1ELb0ELb1ELi128EEEEEEEEEvNT_6ParamsE,"a",@progbits
	.sectionflags	@""
	.align	4
.nv.constant0._ZN7cutlass13device_kernelIN5flash19enable_sm80_to_sm89INS1_16FlashAttnFwdSm80INS1_25CollectiveMainloopFwdSm80ILi4ELi1ELb0EN4cute5tupleIJNS5_1CILi128EEENS7_ILi48EEENS7_ILi96EEEEEELi96ENS_10bfloat16_tEfNS_4arch4Sm80ELb0ELb1ELb1ELb1ELb1ELb0ELb1ELb0EEENS1_21CollectiveEpilogueFwdINS6_IJS8_SA_S9_EEENS6_IJNS7_ILi1EEESI_SI_EEESC_SE_Li128ELb1ELb1ELb0ELb0EEENS1_19SingleTileSchedulerILb1ELb0ELb1ELi128EEEEEEEEEvNT_6ParamsE:
	.zero		1576


//--------------------- .nv.constant0._ZN7cutlass13device_kernelIN5flash19enable_sm80_to_sm89INS1_16FlashAttnFwdSm80INS1_25CollectiveMainloopFwdSm80ILi4ELi1ELb0EN4cute5tupleIJNS5_1CILi128EEENS7_ILi48EEENS7_ILi96EEEEEELi96ENS_10bfloat16_tEfNS_4arch4Sm80ELb0ELb1ELb1ELb1ELb1ELb1ELb1ELb0EEENS1_21CollectiveEpilogueFwdINS6_IJS8_SA_S9_EEENS6_IJNS7_ILi1EEESI_SI_EEESC_SE_Li128ELb1ELb1ELb0ELb0EEENS1_19SingleTileSchedulerILb1ELb0ELb1ELi128EEEEEEEEEvNT_6ParamsE --------------------------
	.section	.nv.constant0._ZN7cutlass13device_kernelIN5flash19enable_sm80_to_sm89INS1_16FlashAttnFwdSm80INS1_25CollectiveMainloopFwdSm80ILi4ELi1ELb0EN4cute5tupleIJNS5_1CILi128EEENS7_ILi48EEENS7_ILi96EEEEEELi96ENS_10bfloat16_tEfNS_4arch4Sm80ELb0ELb1ELb1ELb1ELb1ELb1ELb1ELb0EEENS1_21CollectiveEpilogueFwdINS6_IJS8_SA_S9_EEENS6_IJNS7_ILi1EEESI_SI_EEESC_SE_Li128ELb1ELb1ELb0ELb0EEENS1_19SingleTileSchedulerILb1ELb0ELb1ELi128EEEEEEEEEvNT_6ParamsE,"a",@progbits
	.sectionflags	@""
	.align	4
.nv.constant0._ZN7cutlass13device_kernelIN5flash19enable_sm80_to_sm89INS1_16FlashAttnFwdSm80INS1_25CollectiveMainloopFwdSm80ILi4ELi1ELb0EN4cute5tupleIJNS5_1CILi128EEENS7_ILi48EEENS7_ILi96EEEEEELi96ENS_10bfloat16_tEfNS_4arch4Sm80ELb0ELb1ELb1ELb1ELb1ELb1ELb1ELb0EEENS1_21CollectiveEpilogueFwdINS6_IJS8_SA_S9_EEENS6_IJNS7_ILi1EEESI_SI_EEESC_SE_Li128ELb1ELb1ELb0ELb0EEENS1_19SingleTileSchedulerILb1ELb0ELb1ELi128EEEEEEEEEvNT_6ParamsE:
	.zero		1576


//--------------------- .nv.constant0._ZN7cutlass13device_kernelIN5flash19enable_sm80_to_sm89INS1_16FlashAttnFwdSm80INS1_25CollectiveMainloopFwdSm80ILi4ELi1ELb0EN4cute5tupleIJNS5_1CILi128EEENS7_ILi64EEENS7_ILi96EEEEEELi96ENS_10bfloat16_tEfNS_4arch4Sm80ELb1ELb0ELb1ELb0ELb1ELb0ELb1ELb0EEENS1_21CollectiveEpilogueFwdINS6_IJS8_SA_S9_EEENS6_IJNS7_ILi1EEESI_SI_EEESC_SE_Li128ELb0ELb1ELb0ELb0EEENS1_30DynamicPersistentTileSchedulerILi128ELi128ELb0ELb1ELb0EEEEEEEEEvNT_6ParamsE --------------------------
	.section	.nv.constant0._ZN7cutlass13device_kernelIN5flash19enable_sm80_to_sm89INS1_16FlashAttnFwdSm80INS1_25CollectiveMainloopFwdSm80ILi4ELi1ELb0EN4cute5tupleIJNS5_1CILi128EEENS7_ILi64EEENS7_ILi96EEEEEELi96ENS_10bfloat16_tEfNS_4arch4Sm80ELb1ELb0ELb1ELb0ELb1ELb0ELb1ELb0EEENS1_21CollectiveEpilogueFwdINS6_IJS8_SA_S9_EEENS6_IJNS7_ILi1EEESI_SI_EEESC_SE_Li128ELb0ELb1ELb0ELb0EEENS1_30DynamicPersistentTileSchedulerILi128ELi128ELb0ELb1ELb0EEEEEEEEEvNT_6ParamsE,"a",@progbits
	.sectionflags	@""
	.align	4
.nv.constant0._ZN7cutlass13device_kernelIN5flash19enable_sm80_to_sm89INS1_16FlashAttnFwdSm80INS1_25CollectiveMainloopFwdSm80ILi4ELi1ELb0EN4cute5tupleIJNS5_1CILi128EEENS7_ILi64EEENS7_ILi96EEEEEELi96ENS_10bfloat16_tEfNS_4arch4Sm80ELb1ELb0ELb1ELb0ELb1ELb0ELb1ELb0EEENS1_21CollectiveEpilogueFwdINS6_IJS8_SA_S9_EEENS6_IJNS7_ILi1EEESI_SI_EEESC_SE_Li128ELb0ELb1ELb0ELb0EEENS1_30DynamicPersistentTileSchedulerILi128ELi128ELb0ELb1ELb0EEEEEEEEEvNT_6ParamsE:
	.zero		1592


//--------------------- .nv.constant0._ZN7cutlass13device_kernelIN5flash19enable_sm80_to_sm89INS1_16FlashAttnFwdSm80INS1_25CollectiveMainloopFwdSm80ILi4ELi1ELb0EN4cute5tupleIJNS5_1CILi128EEENS7_ILi64EEENS7_ILi96EEEEEELi96ENS_10bfloat16_tEfNS_4arch4Sm80ELb1ELb0ELb1ELb1ELb1ELb0ELb1ELb0EEENS1_21CollectiveEpilogueFwdINS6_IJS8_SA_S9_EEENS6_IJNS7_ILi1EEESI_SI_EEESC_SE_Li128ELb1ELb1ELb0ELb0EEENS1_19SingleTileSchedulerILb1ELb0ELb1ELi128EEEEEEEEEvNT_6ParamsE --------------------------
	.section	.nv.constant0._ZN7cutlass13device_kernelIN5flash19enable_sm80_to_sm89INS1_16FlashAttnFwdSm80INS1_25CollectiveMainloopFwdSm80ILi4ELi1ELb0EN4cute5tupleIJNS5_1CILi128EEENS7_ILi64EEENS7_ILi96EEEEEELi96ENS_10bfloat16_tEfNS_4arch4Sm80ELb1ELb0ELb1ELb1ELb1ELb0ELb1ELb0EEENS1_21CollectiveEpilogueFwdINS6_IJS8_SA_S9_EEENS6_IJNS7_ILi1EEESI_SI_EEESC_SE_Li128ELb1ELb1ELb0ELb0EEENS1_19SingleTileSchedulerILb1ELb0ELb1ELi128EEEEEEEEEvNT_6ParamsE,"a",@progbits
	.sectionflags	@""
	.align	4
.nv.constant0._ZN7cutlass13device_kernelIN5flash19enable_sm80_to_sm89INS1_16FlashAttnFwdSm80INS1_25CollectiveMainloopFwdSm80ILi4ELi1ELb0EN4cute5tupleIJNS5_1CILi128EEENS7_ILi64EEENS7_ILi96EEEEEELi96ENS_10bfloat16_tEfNS_4arch4Sm80ELb1ELb0ELb1ELb1ELb1ELb0ELb1ELb0EEENS1_21CollectiveEpilogueFwdINS6_IJS8_SA_S9_EEENS6_IJNS7_ILi1EEESI_SI_EEESC_SE_Li128ELb1ELb1ELb0ELb0EEENS1_19SingleTileSchedulerILb1ELb0ELb1ELi128EEEEEEEEEvNT_6ParamsE:
	.zero		1576


//--------------------- .nv.constant0._ZN7cutlass13device_kernelIN5flash19enable_sm80_to_sm89INS1_16FlashAttnFwdSm80INS1_25CollectiveMainloopFwdSm80ILi4ELi1ELb0EN4cute5tupleIJNS5_1CILi128EEENS7_ILi64EEENS7_ILi96EEEEEELi96ENS_10bfloat16_tEfNS_4arch4Sm80ELb1ELb0ELb1ELb1ELb1ELb1ELb1ELb0EEENS1_21CollectiveEpilogueFwdINS6_IJS8_SA_S9_EEENS6_IJNS7_ILi1EEESI_SI_EEESC_SE_Li128ELb1ELb1ELb0ELb0EEENS1_19SingleTileSchedulerILb1ELb0ELb1ELi128EEEEEEEEEvNT_6ParamsE --------------------------
	.section	.nv.constant0._ZN7cutlass13device_kernelIN5flash19enable_sm80_to_sm89INS1_16FlashAttnFwdSm80INS1_25CollectiveMainloopFwdSm80ILi4ELi1ELb0EN4cute5tupleIJNS5_1CILi128EEENS7_ILi64EEENS7_ILi96EEEEEELi96ENS_10bfloat16_tEfNS_4arch4Sm80ELb1ELb0ELb1ELb1ELb1ELb1ELb1ELb0EEENS1_21CollectiveEpilogueFwdINS6_IJS8_SA_S9_EEENS6_IJNS7_ILi1EEESI_SI_EEESC_SE_Li128ELb1ELb1ELb0ELb0EEENS1_19SingleTileSchedulerILb1ELb0ELb1ELi128EEEEEEEEEvNT_6ParamsE,"a",@progbits
	.sectionflags	@""
	.align	4
.nv.constant0._ZN7cutlass13device_kernelIN5flash19enable_sm80_to_sm89INS1_16FlashAttnFwdSm80INS1_25CollectiveMainloopFwdSm80ILi4ELi1ELb0EN4cute5tupleIJNS5_1CILi128EEENS7_ILi64EEENS7_ILi96EEEEEELi96ENS_10bfloat16_tEfNS_4arch4Sm80ELb1ELb0ELb1ELb1ELb1ELb1ELb1ELb0EEENS1_21CollectiveEpilogueFwdINS6_IJS8_SA_S9_EEENS6_IJNS7_ILi1EEESI_SI_EEESC_SE_Li128ELb1ELb1ELb0ELb0EEENS1_19SingleTileSchedulerILb1ELb0ELb1ELi128EEEEEEEEEvNT_6ParamsE:
	.zero		1576


//--------------------- SYMBOLS --------------------------

	.type		.nv.reservedSmem.offset0,@object
	.size		.nv.reservedSmem.offset0,0x4
